	.target	sm_90a

	.elftype	@"ET_EXEC"


//--------------------- .note.nv.tkinfo           --------------------------
	.section	.note.nv.tkinfo,"",@"SHT_NOTE"
	.sectionflags	@"SHF_NOTE_NV_TKINFO"
	.tkinfo
        /*0018*/ 	.word	0x00000002
        /*0030*/ 	.string	""
        /*0030*/ 	.string	"ptxas"
        /*0030*/ 	.string	"Cuda compilation tools, release 13.0, V13.0.88"
        /*0030*/ 	.string	"Build cuda_13.0.r13.0/compiler.36424714_0"
        /*0030*/ 	.string	"-arch sm_90a -m 64 "



//--------------------- .note.nv.cuinfo           --------------------------
	.section	.note.nv.cuinfo,"",@"SHT_NOTE"
	.sectionflags	@"SHF_NOTE_NV_CUINFO"
        /*0018*/ 	.short	0x0002
        /*001a*/ 	.short	0x005a
        /*001c*/ 	.short	0x0082
	.zero		2


//--------------------- .nv.info                  --------------------------
	.section	.nv.info,"",@"SHT_CUDA_INFO"
	.align	4


	//----- nvinfo : EIATTR_REGCOUNT
	.align		4
        /*0000*/ 	.byte	0x04, 0x2f
        /*0002*/ 	.short	(.L_15 - .L_14)
	.align		4
.L_14:
        /*0004*/ 	.word	index@(_ZN7cutlass13device_kernelINS_4gemm6kernel13GemmUniversalIN4cute5tupleIJiiiiEEENS1_10collective13CollectiveMmaINS1_34MainloopSm90TmaGmmaWarpSpecializedILi2ENS5_IJNS4_1CILi1EEESB_SB_EEENS1_35KernelTmaWarpSpecializedCooperativeEEENS5_IJNSA_ILi128EEENSA_ILi64EEENSA_ILi32EEEEEEfNS5_IJlSB_lEEEfSJ_NS4_8TiledMMAINS4_8MMA_AtomIJNS4_4SM904GMMA29MMA_64x64x8_F32TF32TF32_SS_TNILNSN_7ScaleInE1ELSP_1EEEEEENS4_6LayoutINS5_IJNSA_ILi2EEESB_SB_EEENS5_IJSB_NSA_ILi0EEESV_EEEEENS5_IJNS4_10UnderscoreESY_SY_EEEEENS4_13SM90_TMA_LOADENS4_14ComposedLayoutINS4_7SwizzleILi3ELi4ELi3EEENS4_18smem_ptr_flag_bitsILi32EEENSS_INS5_IJNSA_ILi8EEESH_EEENS5_IJSH_SB_EEEEEEEvNS4_8identityES11_S1B_vS1C_EENS_8epilogue10collective6detail29Sm90TmaWarpSpecializedAdapterINS1F_15DefaultEpilogueIfSJ_SJ_NS1E_6thread17LinearCombinationIfLi1EffLNS1J_9ScaleType4KindE0ELNS_15FloatRoundStyleE2EfEENS1_15EpilogueDefaultEEEEEvvEEEEvNT_6ParamsE)
        /*0008*/ 	.word	0x000000a8


	//----- nvinfo : EIATTR_FRAME_SIZE
	.align		4
.L_15:
        /*000c*/ 	.byte	0x04, 0x11
        /*000e*/ 	.short	(.L_17 - .L_16)
	.align		4
.L_16:
        /*0010*/ 	.word	index@(_ZN7cutlass13device_kernelINS_4gemm6kernel13GemmUniversalIN4cute5tupleIJiiiiEEENS1_10collective13CollectiveMmaINS1_34MainloopSm90TmaGmmaWarpSpecializedILi2ENS5_IJNS4_1CILi1EEESB_SB_EEENS1_35KernelTmaWarpSpecializedCooperativeEEENS5_IJNSA_ILi128EEENSA_ILi64EEENSA_ILi32EEEEEEfNS5_IJlSB_lEEEfSJ_NS4_8TiledMMAINS4_8MMA_AtomIJNS4_4SM904GMMA29MMA_64x64x8_F32TF32TF32_SS_TNILNSN_7ScaleInE1ELSP_1EEEEEENS4_6LayoutINS5_IJNSA_ILi2EEESB_SB_EEENS5_IJSB_NSA_ILi0EEESV_EEEEENS5_IJNS4_10UnderscoreESY_SY_EEEEENS4_13SM90_TMA_LOADENS4_14ComposedLayoutINS4_7SwizzleILi3ELi4ELi3EEENS4_18smem_ptr_flag_bitsILi32EEENSS_INS5_IJNSA_ILi8EEESH_EEENS5_IJSH_SB_EEEEEEEvNS4_8identityES11_S1B_vS1C_EENS_8epilogue10collective6detail29Sm90TmaWarpSpecializedAdapterINS1F_15DefaultEpilogueIfSJ_SJ_NS1E_6thread17LinearCombinationIfLi1EffLNS1J_9ScaleType4KindE0ELNS_15FloatRoundStyleE2EfEENS1_15EpilogueDefaultEEEEEvvEEEEvNT_6ParamsE)
        /*0014*/ 	.word	0x00000000


	//----- nvinfo : EIATTR_MIN_STACK_SIZE
	.align		4
.L_17:
        /*0018*/ 	.byte	0x04, 0x12
        /*001a*/ 	.short	(.L_19 - .L_18)
	.align		4
.L_18:
        /*001c*/ 	.word	index@(_ZN7cutlass13device_kernelINS_4gemm6kernel13GemmUniversalIN4cute5tupleIJiiiiEEENS1_10collective13CollectiveMmaINS1_34MainloopSm90TmaGmmaWarpSpecializedILi2ENS5_IJNS4_1CILi1EEESB_SB_EEENS1_35KernelTmaWarpSpecializedCooperativeEEENS5_IJNSA_ILi128EEENSA_ILi64EEENSA_ILi32EEEEEEfNS5_IJlSB_lEEEfSJ_NS4_8TiledMMAINS4_8MMA_AtomIJNS4_4SM904GMMA29MMA_64x64x8_F32TF32TF32_SS_TNILNSN_7ScaleInE1ELSP_1EEEEEENS4_6LayoutINS5_IJNSA_ILi2EEESB_SB_EEENS5_IJSB_NSA_ILi0EEESV_EEEEENS5_IJNS4_10UnderscoreESY_SY_EEEEENS4_13SM90_TMA_LOADENS4_14ComposedLayoutINS4_7SwizzleILi3ELi4ELi3EEENS4_18smem_ptr_flag_bitsILi32EEENSS_INS5_IJNSA_ILi8EEESH_EEENS5_IJSH_SB_EEEEEEEvNS4_8identityES11_S1B_vS1C_EENS_8epilogue10collective6detail29Sm90TmaWarpSpecializedAdapterINS1F_15DefaultEpilogueIfSJ_SJ_NS1E_6thread17LinearCombinationIfLi1EffLNS1J_9ScaleType4KindE0ELNS_15FloatRoundStyleE2EfEENS1_15EpilogueDefaultEEEEEvvEEEEvNT_6ParamsE)
        /*0020*/ 	.word	0x00000000
.L_19:


//--------------------- .nv.compat                --------------------------
	.section	.nv.compat,"",@"SHT_CUDA_COMPAT_INFO"
	.align	4
        /*0000*/ 	.byte	0x02, 0x09, 0x01, 0x00, 0x02, 0x02, 0x04, 0x00, 0x02, 0x05, 0x05, 0x00, 0x03, 0x07, 0x01, 0x01
        /*0010*/ 	.byte	0x02, 0x03, 0x01, 0x00, 0x02, 0x06, 0x01, 0x00, 0x04, 0x0b, 0x08, 0x00, 0x00, 0x00, 0x00, 0x00
        /*0020*/ 	.byte	0x00, 0x00, 0x00, 0x00


//--------------------- .nv.info._ZN7cutlass13device_kernelINS_4gemm6kernel13GemmUniversalIN4cute5tupleIJiiiiEEENS1_10collective13CollectiveMmaINS1_34MainloopSm90TmaGmmaWarpSpecializedILi2ENS5_IJNS4_1CILi1EEESB_SB_EEENS1_35KernelTmaWarpSpecializedCooperativeEEENS5_IJNSA_ILi128EEENSA_ILi64EEENSA_ILi32EEEEEEfNS5_IJlSB_lEEEfSJ_NS4_8TiledMMAINS4_8MMA_AtomIJNS4_4SM904GMMA29MMA_64x64x8_F32TF32TF32_SS_TNILNSN_7ScaleInE1ELSP_1EEEEEENS4_6LayoutINS5_IJNSA_ILi2EEESB_SB_EEENS5_IJSB_NSA_ILi0EEESV_EEEEENS5_IJNS4_10UnderscoreESY_SY_EEEEENS4_13SM90_TMA_LOADENS4_14ComposedLayoutINS4_7SwizzleILi3ELi4ELi3EEENS4_18smem_ptr_flag_bitsILi32EEENSS_INS5_IJNSA_ILi8EEESH_EEENS5_IJSH_SB_EEEEEEEvNS4_8identityES11_S1B_vS1C_EENS_8epilogue10collective6detail29Sm90TmaWarpSpecializedAdapterINS1F_15DefaultEpilogueIfSJ_SJ_NS1E_6thread17LinearCombinationIfLi1EffLNS1J_9ScaleType4KindE0ELNS_15FloatRoundStyleE2EfEENS1_15EpilogueDefaultEEEEEvvEEEEvNT_6ParamsE --------------------------
	.section	.nv.info._ZN7cutlass13device_kernelINS_4gemm6kernel13GemmUniversalIN4cute5tupleIJiiiiEEENS1_10collective13CollectiveMmaINS1_34MainloopSm90TmaGmmaWarpSpecializedILi2ENS5_IJNS4_1CILi1EEESB_SB_EEENS1_35KernelTmaWarpSpecializedCooperativeEEENS5_IJNSA_ILi128EEENSA_ILi64EEENSA_ILi32EEEEEEfNS5_IJlSB_lEEEfSJ_NS4_8TiledMMAINS4_8MMA_AtomIJNS4_4SM904GMMA29MMA_64x64x8_F32TF32TF32_SS_TNILNSN_7ScaleInE1ELSP_1EEEEEENS4_6LayoutINS5_IJNSA_ILi2EEESB_SB_EEENS5_IJSB_NSA_ILi0EEESV_EEEEENS5_IJNS4_10UnderscoreESY_SY_EEEEENS4_13SM90_TMA_LOADENS4_14ComposedLayoutINS4_7SwizzleILi3ELi4ELi3EEENS4_18smem_ptr_flag_bitsILi32EEENSS_INS5_IJNSA_ILi8EEESH_EEENS5_IJSH_SB_EEEEEEEvNS4_8identityES11_S1B_vS1C_EENS_8epilogue10collective6detail29Sm90TmaWarpSpecializedAdapterINS1F_15DefaultEpilogueIfSJ_SJ_NS1E_6thread17LinearCombinationIfLi1EffLNS1J_9ScaleType4KindE0ELNS_15FloatRoundStyleE2EfEENS1_15EpilogueDefaultEEEEEvvEEEEvNT_6ParamsE,"",@"SHT_CUDA_INFO"
	.sectionflags	@""
	.align	4


	//----- nvinfo : EIATTR_CUDA_API_VERSION
	.align		4
        /*0000*/ 	.byte	0x04, 0x37
        /*0002*/ 	.short	(.L_21 - .L_20)
.L_20:
        /*0004*/ 	.word	0x00000082


	//----- nvinfo : EIATTR_KPARAM_INFO
	.align		4
.L_21:
        /*0008*/ 	.byte	0x04, 0x17
        /*000a*/ 	.short	(.L_23 - .L_22)
.L_22:
        /*000c*/ 	.word	0x00000000
        /*0010*/ 	.short	0x0000
        /*0012*/ 	.short	0x0070
        /*0014*/ 	.byte	0x00, 0xf0, 0x01, 0x10


	//----- nvinfo : EIATTR_SPARSE_MMA_MASK
	.align		4
.L_23:
        /*0018*/ 	.byte	0x03, 0x50
        /*001a*/ 	.short	0x0000


	//----- nvinfo : EIATTR_MAXREG_COUNT
	.align		4
        /*001c*/ 	.byte	0x03, 0x1b
        /*001e*/ 	.short	0x00a8


	//----- nvinfo : EIATTR_NUM_BARRIERS
	.align		4
        /*0020*/ 	.byte	0x02, 0x4c
        /*0022*/ 	.byte	0x01
	.zero		1


	//----- nvinfo : EIATTR_EXTERNS
	.align		4
        /*0024*/ 	.byte	0x04, 0x0f
        /*0026*/ 	.short	(.L_25 - .L_24)


	//   ....[0]....
	.align		4
.L_24:
        /*0028*/ 	.word	index@(__assertfail)


	//----- nvinfo : EIATTR_MERCURY_ISA_VERSION
	.align		4
.L_25:
        /*002c*/ 	.byte	0x03, 0x5f
        /*002e*/ 	.short	0x0101


	//----- nvinfo : EIATTR_INT_WARP_WIDE_INSTR_OFFSETS
	.align		4
        /*0030*/ 	.byte	0x04, 0x31
        /*0032*/ 	.short	(.L_27 - .L_26)


	//   ....[0]....
.L_26:
        /*0034*/ 	.word	0x00000370


	//   ....[1]....
        /*0038*/ 	.word	0x000003a0


	//   ....[2]....
        /*003c*/ 	.word	0x00000480


	//----- nvinfo : EIATTR_COOP_GROUP_MASK_REGIDS
	.align		4
.L_27:
        /*0040*/ 	.byte	0x04, 0x29
        /*0042*/ 	.short	(.L_29 - .L_28)


	//   ....[0]....
.L_28:
        /*0044*/ 	.word	0xffffffff


	//   ....[1]....
        /*0048*/ 	.word	0xffffffff


	//   ....[2]....
        /*004c*/ 	.word	0xffffffff


	//   ....[3]....
        /*0050*/ 	.word	0xffffffff


	//   ....[4]....
        /*0054*/ 	.word	0xffffffff


	//----- nvinfo : EIATTR_COOP_GROUP_INSTR_OFFSETS
	.align		4
.L_29:
        /*0058*/ 	.byte	0x04, 0x28
        /*005a*/ 	.short	(.L_31 - .L_30)


	//   ....[0]....
.L_30:
        /*005c*/ 	.word	0x00000060


	//   ....[1]....
        /*0060*/ 	.word	0x00000070


	//   ....[2]....
        /*0064*/ 	.word	0x00000130


	//   ....[3]....
        /*0068*/ 	.word	0x00000280


	//   ....[4]....
        /*006c*/ 	.word	0x00000f30


	//----- nvinfo : EIATTR_REG_RECONFIG
	.align		4
.L_31:
        /*0070*/ 	.byte	0x01, 0x54
	.zero		2


	//----- nvinfo : EIATTR_SYSCALL_OFFSETS
	.align		4
        /*0074*/ 	.byte	0x04, 0x46
        /*0076*/ 	.short	(.L_33 - .L_32)


	//   ....[0]....
.L_32:
        /*0078*/ 	.word	0x000010f0


	//----- nvinfo : EIATTR_MBARRIER_INSTR_OFFSETS
	.align		4
.L_33:
        /*007c*/ 	.byte	0x04, 0x39
        /*007e*/ 	.short	(.L_35 - .L_34)


	//   ....[0]....
.L_34:
        /*0080*/ 	.word	0x00000230
        /*0084*/ 	.word	0x000000ff
        /*0088*/ 	.word	0x00000000
        /*008c*/ 	.short	0x0100
        /*008e*/ 	.byte	0x08
	.zero		1


	//   ....[1]....
        /*0090*/ 	.word	0x00000240
        /*0094*/ 	.word	0x000000ff
        /*0098*/ 	.word	0x00000010
        /*009c*/ 	.short	0x0100
        /*009e*/ 	.byte	0x08
	.zero		1


	//   ....[2]....
        /*00a0*/ 	.word	0x00000250
        /*00a4*/ 	.word	0x000000ff
        /*00a8*/ 	.word	0x00000008
        /*00ac*/ 	.short	0x0100
        /*00ae*/ 	.byte	0x08
	.zero		1


	//   ....[3]....
        /*00b0*/ 	.word	0x00000260
        /*00b4*/ 	.word	0x000000ff
        /*00b8*/ 	.word	0x00000018
        /*00bc*/ 	.short	0x0100
        /*00be*/ 	.byte	0x08
	.zero		1


	//   ....[4]....
        /*00c0*/ 	.word	0x000004f0
        /*00c4*/ 	.word	0x000000ff
        /*00c8*/ 	.word	0x00000030
        /*00cc*/ 	.short	0x0100
        /*00ce*/ 	.byte	0x06
	.zero		1


	//   ....[5]....
        /*00d0*/ 	.word	0x00000550
        /*00d4*/ 	.word	0x000000ff
        /*00d8*/ 	.word	0x00000038
        /*00dc*/ 	.short	0x0100
        /*00de*/ 	.byte	0x06
	.zero		1


	//   ....[6]....
        /*00e0*/ 	.word	0x00001170
        /*00e4*/ 	.word	0x00000003
        /*00e8*/ 	.word	0x00000000
        /*00ec*/ 	.short	0x010a
        /*00ee*/ 	.byte	0x3f
	.zero		1


	//   ....[7]....
        /*00f0*/ 	.word	0x000011b0
        /*00f4*/ 	.word	0x00000003
        /*00f8*/ 	.word	0x00000000
        /*00fc*/ 	.short	0x010a
        /*00fe*/ 	.byte	0x3f
	.zero		1


	//   ....[8]....
        /*0100*/ 	.word	0x00001550
        /*0104*/ 	.word	0x000000ff
        /*0108*/ 	.word	0x00000000
        /*010c*/ 	.short	0x010a
        /*010e*/ 	.byte	0x08
	.zero		1


	//   ....[9]....
        /*0110*/ 	.word	0x00001590
        /*0114*/ 	.word	0x000000ff
        /*0118*/ 	.word	0x00000000
        /*011c*/ 	.short	0x010a
        /*011e*/ 	.byte	0x08
	.zero		1


	//   ....[10]....
        /*0120*/ 	.word	0x000017f0
        /*0124*/ 	.word	0x000000ff
        /*0128*/ 	.word	0x00000000
        /*012c*/ 	.short	0x0101
        /*012e*/ 	.byte	0x08
	.zero		1


	//   ....[11]....
        /*0130*/ 	.word	0x000019d0
        /*0134*/ 	.word	0x000000ff
        /*0138*/ 	.word	0x00000000
        /*013c*/ 	.short	0x0101
        /*013e*/ 	.byte	0x04
	.zero		1


	//   ....[12]....
        /*0140*/ 	.word	0x00004910
        /*0144*/ 	.word	0x0000000c
        /*0148*/ 	.word	0x00000010
        /*014c*/ 	.short	0x010a
        /*014e*/ 	.byte	0x3f
	.zero		1


	//   ....[13]....
        /*0150*/ 	.word	0x00004cd0
        /*0154*/ 	.word	0x00000005
        /*0158*/ 	.word	0x00000038
        /*015c*/ 	.short	0x0101
        /*015e*/ 	.byte	0x3f
	.zero		1


	//   ....[14]....
        /*0160*/ 	.word	0x000053d0
        /*0164*/ 	.word	0x00000007
        /*0168*/ 	.word	0x00000000
        /*016c*/ 	.short	0x010a
        /*016e*/ 	.byte	0x3f
	.zero		1


	//   ....[15]....
        /*0170*/ 	.word	0x00005450
        /*0174*/ 	.word	0x00000005
        /*0178*/ 	.word	0x00000000
        /*017c*/ 	.short	0x010a
        /*017e*/ 	.byte	0x3f
	.zero		1


	//   ....[16]....
        /*0180*/ 	.word	0x000054b0
        /*0184*/ 	.word	0x00000003
        /*0188*/ 	.word	0x00000000
        /*018c*/ 	.short	0x010a
        /*018e*/ 	.byte	0x3f
	.zero		1


	//   ....[17]....
        /*0190*/ 	.word	0x00005510
        /*0194*/ 	.word	0x00000004
        /*0198*/ 	.word	0x00000000
        /*019c*/ 	.short	0x010a
        /*019e*/ 	.byte	0x3f
	.zero		1


	//   ....[18]....
        /*01a0*/ 	.word	0x000055e0
        /*01a4*/ 	.word	0x0000000c
        /*01a8*/ 	.word	0x00000010
        /*01ac*/ 	.short	0x010a
        /*01ae*/ 	.byte	0x3f
	.zero		1


	//   ....[19]....
        /*01b0*/ 	.word	0x000056b0
        /*01b4*/ 	.word	0x00000007
        /*01b8*/ 	.word	0x00000000
        /*01bc*/ 	.short	0x010a
        /*01be*/ 	.byte	0x3f
	.zero		1


	//----- nvinfo : EIATTR_NUM_MBARRIERS
	.align		4
.L_35:
        /*01c0*/ 	.byte	0x03, 0x38
        /*01c2*/ 	.short	0x0006


	//----- nvinfo : EIATTR_EXIT_INSTR_OFFSETS
	.align		4
        /*01c4*/ 	.byte	0x04, 0x1c
        /*01c6*/ 	.short	(.L_37 - .L_36)


	//   ....[0]....
.L_36:
        /*01c8*/ 	.word	0x000005a0


	//   ....[1]....
        /*01cc*/ 	.word	0x00000e60


	//   ....[2]....
        /*01d0*/ 	.word	0x00003f80


	//   ....[3]....
        /*01d4*/ 	.word	0x000045b0


	//   ....[4]....
        /*01d8*/ 	.word	0x000054a0


	//----- nvinfo : EIATTR_MAX_THREADS
	.align		4
.L_37:
        /*01dc*/ 	.byte	0x04, 0x05
        /*01de*/ 	.short	(.L_39 - .L_38)
.L_38:
        /*01e0*/ 	.word	0x00000180
        /*01e4*/ 	.word	0x00000001
        /*01e8*/ 	.word	0x00000001


	//----- nvinfo : EIATTR_CRS_STACK_SIZE
	.align		4
.L_39:
        /*01ec*/ 	.byte	0x04, 0x1e
        /*01ee*/ 	.short	(.L_41 - .L_40)
.L_40:
        /*01f0*/ 	.word	0x00000000


	//----- nvinfo : EIATTR_CBANK_PARAM_SIZE
	.align		4
.L_41:
        /*01f4*/ 	.byte	0x03, 0x19
        /*01f6*/ 	.short	0x0470


	//----- nvinfo : EIATTR_PARAM_CBANK
	.align		4
        /*01f8*/ 	.byte	0x04, 0x0a
        /*01fa*/ 	.short	(.L_43 - .L_42)
	.align		4
.L_42:
        /*01fc*/ 	.word	index@(.nv.constant0._ZN7cutlass13device_kernelINS_4gemm6kernel13GemmUniversalIN4cute5tupleIJiiiiEEENS1_10collective13CollectiveMmaINS1_34MainloopSm90TmaGmmaWarpSpecializedILi2ENS5_IJNS4_1CILi1EEESB_SB_EEENS1_35KernelTmaWarpSpecializedCooperativeEEENS5_IJNSA_ILi128EEENSA_ILi64EEENSA_ILi32EEEEEEfNS5_IJlSB_lEEEfSJ_NS4_8TiledMMAINS4_8MMA_AtomIJNS4_4SM904GMMA29MMA_64x64x8_F32TF32TF32_SS_TNILNSN_7ScaleInE1ELSP_1EEEEEENS4_6LayoutINS5_IJNSA_ILi2EEESB_SB_EEENS5_IJSB_NSA_ILi0EEESV_EEEEENS5_IJNS4_10UnderscoreESY_SY_EEEEENS4_13SM90_TMA_LOADENS4_14ComposedLayoutINS4_7SwizzleILi3ELi4ELi3EEENS4_18smem_ptr_flag_bitsILi32EEENSS_INS5_IJNSA_ILi8EEESH_EEENS5_IJSH_SB_EEEEEEEvNS4_8identityES11_S1B_vS1C_EENS_8epilogue10collective6detail29Sm90TmaWarpSpecializedAdapterINS1F_15DefaultEpilogueIfSJ_SJ_NS1E_6thread17LinearCombinationIfLi1EffLNS1J_9ScaleType4KindE0ELNS_15FloatRoundStyleE2EfEENS1_15EpilogueDefaultEEEEEvvEEEEvNT_6ParamsE)
        /*0200*/ 	.short	0x0210
        /*0202*/ 	.short	0x0470


	//----- nvinfo : EIATTR_SW_WAR
	.align		4
.L_43:
        /*0204*/ 	.byte	0x04, 0x36
        /*0206*/ 	.short	(.L_45 - .L_44)
.L_44:
        /*0208*/ 	.word	0x00000008
.L_45:


//--------------------- .nv.callgraph             --------------------------
	.section	.nv.callgraph,"",@"SHT_CUDA_CALLGRAPH"
	.align	4
	.sectionentsize	8
	.align		4
        /*0000*/ 	.word	0x00000000
	.align		4
        /*0004*/ 	.word	0xffffffff
	.align		4
        /*0008*/ 	.word	index@(_ZN7cutlass13device_kernelINS_4gemm6kernel13GemmUniversalIN4cute5tupleIJiiiiEEENS1_10collective13CollectiveMmaINS1_34MainloopSm90TmaGmmaWarpSpecializedILi2ENS5_IJNS4_1CILi1EEESB_SB_EEENS1_35KernelTmaWarpSpecializedCooperativeEEENS5_IJNSA_ILi128EEENSA_ILi64EEENSA_ILi32EEEEEEfNS5_IJlSB_lEEEfSJ_NS4_8TiledMMAINS4_8MMA_AtomIJNS4_4SM904GMMA29MMA_64x64x8_F32TF32TF32_SS_TNILNSN_7ScaleInE1ELSP_1EEEEEENS4_6LayoutINS5_IJNSA_ILi2EEESB_SB_EEENS5_IJSB_NSA_ILi0EEESV_EEEEENS5_IJNS4_10UnderscoreESY_SY_EEEEENS4_13SM90_TMA_LOADENS4_14ComposedLayoutINS4_7SwizzleILi3ELi4ELi3EEENS4_18smem_ptr_flag_bitsILi32EEENSS_INS5_IJNSA_ILi8EEESH_EEENS5_IJSH_SB_EEEEEEEvNS4_8identityES11_S1B_vS1C_EENS_8epilogue10collective6detail29Sm90TmaWarpSpecializedAdapterINS1F_15DefaultEpilogueIfSJ_SJ_NS1E_6thread17LinearCombinationIfLi1EffLNS1J_9ScaleType4KindE0ELNS_15FloatRoundStyleE2EfEENS1_15EpilogueDefaultEEEEEvvEEEEvNT_6ParamsE)
	.align		4
        /*000c*/ 	.word	index@(__assertfail)
	.align		4
        /*0010*/ 	.word	0x00000000
	.align		4
        /*0014*/ 	.word	0xfffffffe
	.align		4
        /*0018*/ 	.word	0x00000000
	.align		4
        /*001c*/ 	.word	0xfffffffd
	.align		4
        /*0020*/ 	.word	0x00000000
	.align		4
        /*0024*/ 	.word	0xfffffffc


//--------------------- .nv.constant4             --------------------------
	.section	.nv.constant4,"a",@progbits
	.align	8
	.align		8
.nv.constant4:
        /*0000*/ 	.dword	__assertfail
	.align		8
        /*0008*/ 	.dword	__unnamed_1
	.align		8
        /*0010*/ 	.dword	_ZN40_INTERNAL_897fd97e_4_k_cu_a2faa3b5_226284cuda3std3__45__cpo5beginE
	.align		8
        /*0018*/ 	.dword	_ZN40_INTERNAL_897fd97e_4_k_cu_a2faa3b5_226284cuda3std3__45__cpo3endE
	.align		8
        /*0020*/ 	.dword	_ZN40_INTERNAL_897fd97e_4_k_cu_a2faa3b5_226284cuda3std3__45__cpo6cbeginE
	.align		8
        /*0028*/ 	.dword	_ZN40_INTERNAL_897fd97e_4_k_cu_a2faa3b5_226284cuda3std3__45__cpo4cendE
	.align		8
        /*0030*/ 	.dword	_ZN40_INTERNAL_897fd97e_4_k_cu_a2faa3b5_226284cuda3std3__442_GLOBAL__N__897fd97e_4_k_cu_a2faa3b5_226286ignoreE
	.align		8
        /*0038*/ 	.dword	_ZN40_INTERNAL_897fd97e_4_k_cu_a2faa3b5_226284cuda3std3__419piecewise_constructE
	.align		8
        /*0040*/ 	.dword	_ZN40_INTERNAL_897fd97e_4_k_cu_a2faa3b5_226284cuda3std3__48in_placeE
	.align		8
        /*0048*/ 	.dword	_ZN40_INTERNAL_897fd97e_4_k_cu_a2faa3b5_226284cuda3std6ranges3__45__cpo4swapE
	.align		8
        /*0050*/ 	.dword	_ZN40_INTERNAL_897fd97e_4_k_cu_a2faa3b5_226284cuda3std6ranges3__45__cpo9iter_moveE
	.align		8
        /*0058*/ 	.dword	_ZN40_INTERNAL_897fd97e_4_k_cu_a2faa3b5_226284cute7productE
	.align		8
        /*0060*/ 	.dword	_ZN40_INTERNAL_897fd97e_4_k_cu_a2faa3b5_226284cute1_E
	.align		8
        /*0068*/ 	.dword	$str$22
	.align		8
        /*0070*/ 	.dword	$str$23


//--------------------- .text._ZN7cutlass13device_kernelINS_4gemm6kernel13GemmUniversalIN4cute5tupleIJiiiiEEENS1_10collective13CollectiveMmaINS1_34MainloopSm90TmaGmmaWarpSpecializedILi2ENS5_IJNS4_1CILi1EEESB_SB_EEENS1_35KernelTmaWarpSpecializedCooperativeEEENS5_IJNSA_ILi128EEENSA_ILi64EEENSA_ILi32EEEEEEfNS5_IJlSB_lEEEfSJ_NS4_8TiledMMAINS4_8MMA_AtomIJNS4_4SM904GMMA29MMA_64x64x8_F32TF32TF32_SS_TNILNSN_7ScaleInE1ELSP_1EEEEEENS4_6LayoutINS5_IJNSA_ILi2EEESB_SB_EEENS5_IJSB_NSA_ILi0EEESV_EEEEENS5_IJNS4_10UnderscoreESY_SY_EEEEENS4_13SM90_TMA_LOADENS4_14ComposedLayoutINS4_7SwizzleILi3ELi4ELi3EEENS4_18smem_ptr_flag_bitsILi32EEENSS_INS5_IJNSA_ILi8EEESH_EEENS5_IJSH_SB_EEEEEEEvNS4_8identityES11_S1B_vS1C_EENS_8epilogue10collective6detail29Sm90TmaWarpSpecializedAdapterINS1F_15DefaultEpilogueIfSJ_SJ_NS1E_6thread17LinearCombinationIfLi1EffLNS1J_9ScaleType4KindE0ELNS_15FloatRoundStyleE2EfEENS1_15EpilogueDefaultEEEEEvvEEEEvNT_6ParamsE --------------------------
	.section	.text._ZN7cutlass13device_kernelINS_4gemm6kernel13GemmUniversalIN4cute5tupleIJiiiiEEENS1_10collective13CollectiveMmaINS1_34MainloopSm90TmaGmmaWarpSpecializedILi2ENS5_IJNS4_1CILi1EEESB_SB_EEENS1_35KernelTmaWarpSpecializedCooperativeEEENS5_IJNSA_ILi128EEENSA_ILi64EEENSA_ILi32EEEEEEfNS5_IJlSB_lEEEfSJ_NS4_8TiledMMAINS4_8MMA_AtomIJNS4_4SM904GMMA29MMA_64x64x8_F32TF32TF32_SS_TNILNSN_7ScaleInE1ELSP_1EEEEEENS4_6LayoutINS5_IJNSA_ILi2EEESB_SB_EEENS5_IJSB_NSA_ILi0EEESV_EEEEENS5_IJNS4_10UnderscoreESY_SY_EEEEENS4_13SM90_TMA_LOADENS4_14ComposedLayoutINS4_7SwizzleILi3ELi4ELi3EEENS4_18smem_ptr_flag_bitsILi32EEENSS_INS5_IJNSA_ILi8EEESH_EEENS5_IJSH_SB_EEEEEEEvNS4_8identityES11_S1B_vS1C_EENS_8epilogue10collective6detail29Sm90TmaWarpSpecializedAdapterINS1F_15DefaultEpilogueIfSJ_SJ_NS1E_6thread17LinearCombinationIfLi1EffLNS1J_9ScaleType4KindE0ELNS_15FloatRoundStyleE2EfEENS1_15EpilogueDefaultEEEEEvvEEEEvNT_6ParamsE,"ax",@progbits
	.align	128
.text._ZN7cutlass13device_kernelINS_4gemm6kernel13GemmUniversalIN4cute5tupleIJiiiiEEENS1_10collective13CollectiveMmaINS1_34MainloopSm90TmaGmmaWarpSpecializedILi2ENS5_IJNS4_1CILi1EEESB_SB_EEENS1_35KernelTmaWarpSpecializedCooperativeEEENS5_IJNSA_ILi128EEENSA_ILi64EEENSA_ILi32EEEEEEfNS5_IJlSB_lEEEfSJ_NS4_8TiledMMAINS4_8MMA_AtomIJNS4_4SM904GMMA29MMA_64x64x8_F32TF32TF32_SS_TNILNSN_7ScaleInE1ELSP_1EEEEEENS4_6LayoutINS5_IJNSA_ILi2EEESB_SB_EEENS5_IJSB_NSA_ILi0EEESV_EEEEENS5_IJNS4_10UnderscoreESY_SY_EEEEENS4_13SM90_TMA_LOADENS4_14ComposedLayoutINS4_7SwizzleILi3ELi4ELi3EEENS4_18smem_ptr_flag_bitsILi32EEENSS_INS5_IJNSA_ILi8EEESH_EEENS5_IJSH_SB_EEEEEEEvNS4_8identityES11_S1B_vS1C_EENS_8epilogue10collective6detail29Sm90TmaWarpSpecializedAdapterINS1F_15DefaultEpilogueIfSJ_SJ_NS1E_6thread17LinearCombinationIfLi1EffLNS1J_9ScaleType4KindE0ELNS_15FloatRoundStyleE2EfEENS1_15EpilogueDefaultEEEEEvvEEEEvNT_6ParamsE:
        .type           _ZN7cutlass13device_kernelINS_4gemm6kernel13GemmUniversalIN4cute5tupleIJiiiiEEENS1_10collective13CollectiveMmaINS1_34MainloopSm90TmaGmmaWarpSpecializedILi2ENS5_IJNS4_1CILi1EEESB_SB_EEENS1_35KernelTmaWarpSpecializedCooperativeEEENS5_IJNSA_ILi128EEENSA_ILi64EEENSA_ILi32EEEEEEfNS5_IJlSB_lEEEfSJ_NS4_8TiledMMAINS4_8MMA_AtomIJNS4_4SM904GMMA29MMA_64x64x8_F32TF32TF32_SS_TNILNSN_7ScaleInE1ELSP_1EEEEEENS4_6LayoutINS5_IJNSA_ILi2EEESB_SB_EEENS5_IJSB_NSA_ILi0EEESV_EEEEENS5_IJNS4_10UnderscoreESY_SY_EEEEENS4_13SM90_TMA_LOADENS4_14ComposedLayoutINS4_7SwizzleILi3ELi4ELi3EEENS4_18smem_ptr_flag_bitsILi32EEENSS_INS5_IJNSA_ILi8EEESH_EEENS5_IJSH_SB_EEEEEEEvNS4_8identityES11_S1B_vS1C_EENS_8epilogue10collective6detail29Sm90TmaWarpSpecializedAdapterINS1F_15DefaultEpilogueIfSJ_SJ_NS1E_6thread17LinearCombinationIfLi1EffLNS1J_9ScaleType4KindE0ELNS_15FloatRoundStyleE2EfEENS1_15EpilogueDefaultEEEEEvvEEEEvNT_6ParamsE,@function
        .size           _ZN7cutlass13device_kernelINS_4gemm6kernel13GemmUniversalIN4cute5tupleIJiiiiEEENS1_10collective13CollectiveMmaINS1_34MainloopSm90TmaGmmaWarpSpecializedILi2ENS5_IJNS4_1CILi1EEESB_SB_EEENS1_35KernelTmaWarpSpecializedCooperativeEEENS5_IJNSA_ILi128EEENSA_ILi64EEENSA_ILi32EEEEEEfNS5_IJlSB_lEEEfSJ_NS4_8TiledMMAINS4_8MMA_AtomIJNS4_4SM904GMMA29MMA_64x64x8_F32TF32TF32_SS_TNILNSN_7ScaleInE1ELSP_1EEEEEENS4_6LayoutINS5_IJNSA_ILi2EEESB_SB_EEENS5_IJSB_NSA_ILi0EEESV_EEEEENS5_IJNS4_10UnderscoreESY_SY_EEEEENS4_13SM90_TMA_LOADENS4_14ComposedLayoutINS4_7SwizzleILi3ELi4ELi3EEENS4_18smem_ptr_flag_bitsILi32EEENSS_INS5_IJNSA_ILi8EEESH_EEENS5_IJSH_SB_EEEEEEEvNS4_8identityES11_S1B_vS1C_EENS_8epilogue10collective6detail29Sm90TmaWarpSpecializedAdapterINS1F_15DefaultEpilogueIfSJ_SJ_NS1E_6thread17LinearCombinationIfLi1EffLNS1J_9ScaleType4KindE0ELNS_15FloatRoundStyleE2EfEENS1_15EpilogueDefaultEEEEEvvEEEEvNT_6ParamsE,(.L_x_126 - _ZN7cutlass13device_kernelINS_4gemm6kernel13GemmUniversalIN4cute5tupleIJiiiiEEENS1_10collective13CollectiveMmaINS1_34MainloopSm90TmaGmmaWarpSpecializedILi2ENS5_IJNS4_1CILi1EEESB_SB_EEENS1_35KernelTmaWarpSpecializedCooperativeEEENS5_IJNSA_ILi128EEENSA_ILi64EEENSA_ILi32EEEEEEfNS5_IJlSB_lEEEfSJ_NS4_8TiledMMAINS4_8MMA_AtomIJNS4_4SM904GMMA29MMA_64x64x8_F32TF32TF32_SS_TNILNSN_7ScaleInE1ELSP_1EEEEEENS4_6LayoutINS5_IJNSA_ILi2EEESB_SB_EEENS5_IJSB_NSA_ILi0EEESV_EEEEENS5_IJNS4_10UnderscoreESY_SY_EEEEENS4_13SM90_TMA_LOADENS4_14ComposedLayoutINS4_7SwizzleILi3ELi4ELi3EEENS4_18smem_ptr_flag_bitsILi32EEENSS_INS5_IJNSA_ILi8EEESH_EEENS5_IJSH_SB_EEEEEEEvNS4_8identityES11_S1B_vS1C_EENS_8epilogue10collective6detail29Sm90TmaWarpSpecializedAdapterINS1F_15DefaultEpilogueIfSJ_SJ_NS1E_6thread17LinearCombinationIfLi1EffLNS1J_9ScaleType4KindE0ELNS_15FloatRoundStyleE2EfEENS1_15EpilogueDefaultEEEEEvvEEEEvNT_6ParamsE)
        .other          _ZN7cutlass13device_kernelINS_4gemm6kernel13GemmUniversalIN4cute5tupleIJiiiiEEENS1_10collective13CollectiveMmaINS1_34MainloopSm90TmaGmmaWarpSpecializedILi2ENS5_IJNS4_1CILi1EEESB_SB_EEENS1_35KernelTmaWarpSpecializedCooperativeEEENS5_IJNSA_ILi128EEENSA_ILi64EEENSA_ILi32EEEEEEfNS5_IJlSB_lEEEfSJ_NS4_8TiledMMAINS4_8MMA_AtomIJNS4_4SM904GMMA29MMA_64x64x8_F32TF32TF32_SS_TNILNSN_7ScaleInE1ELSP_1EEEEEENS4_6LayoutINS5_IJNSA_ILi2EEESB_SB_EEENS5_IJSB_NSA_ILi0EEESV_EEEEENS5_IJNS4_10UnderscoreESY_SY_EEEEENS4_13SM90_TMA_LOADENS4_14ComposedLayoutINS4_7SwizzleILi3ELi4ELi3EEENS4_18smem_ptr_flag_bitsILi32EEENSS_INS5_IJNSA_ILi8EEESH_EEENS5_IJSH_SB_EEEEEEEvNS4_8identityES11_S1B_vS1C_EENS_8epilogue10collective6detail29Sm90TmaWarpSpecializedAdapterINS1F_15DefaultEpilogueIfSJ_SJ_NS1E_6thread17LinearCombinationIfLi1EffLNS1J_9ScaleType4KindE0ELNS_15FloatRoundStyleE2EfEENS1_15EpilogueDefaultEEEEEvvEEEEvNT_6ParamsE,@"STO_CUDA_ENTRY STV_DEFAULT"
_ZN7cutlass13device_kernelINS_4gemm6kernel13GemmUniversalIN4cute5tupleIJiiiiEEENS1_10collective13CollectiveMmaINS1_34MainloopSm90TmaGmmaWarpSpecializedILi2ENS5_IJNS4_1CILi1EEESB_SB_EEENS1_35KernelTmaWarpSpecializedCooperativeEEENS5_IJNSA_ILi128EEENSA_ILi64EEENSA_ILi32EEEEEEfNS5_IJlSB_lEEEfSJ_NS4_8TiledMMAINS4_8MMA_AtomIJNS4_4SM904GMMA29MMA_64x64x8_F32TF32TF32_SS_TNILNSN_7ScaleInE1ELSP_1EEEEEENS4_6LayoutINS5_IJNSA_ILi2EEESB_SB_EEENS5_IJSB_NSA_ILi0EEESV_EEEEENS5_IJNS4_10UnderscoreESY_SY_EEEEENS4_13SM90_TMA_LOADENS4_14ComposedLayoutINS4_7SwizzleILi3ELi4ELi3EEENS4_18smem_ptr_flag_bitsILi32EEENSS_INS5_IJNSA_ILi8EEESH_EEENS5_IJSH_SB_EEEEEEEvNS4_8identityES11_S1B_vS1C_EENS_8epilogue10collective6detail29Sm90TmaWarpSpecializedAdapterINS1F_15DefaultEpilogueIfSJ_SJ_NS1E_6thread17LinearCombinationIfLi1EffLNS1J_9ScaleType4KindE0ELNS_15FloatRoundStyleE2EfEENS1_15EpilogueDefaultEEEEEvvEEEEvNT_6ParamsE:
[----:B------:R-:W0:Y:S01]  /*0000*/  LDC R1, c[0x0][0x28] ;  /* 0x00000a00ff017b82 */ /* 0x000e220000000800 */
[----:B------:R-:W1:Y:S01]  /*0010*/  S2R R18, SR_TID.X ;  /* 0x0000000000127919 */ /* 0x000e620000002100 */
[----:B------:R-:W-:Y:S01]  /*0020*/  ELECT P0, URZ, PT ;  /* 0x00000000003f782f */ /* 0x000fe20003800000 */
[----:B------:R-:W-:Y:S01]  /*0030*/  BSSY B0, `(.L_x_0) ;  /* 0x000000f000007945 */ /* 0x000fe20003800000 */
[--C-:B-1----:R-:W-:Y:S02]  /*0040*/  SHF.R.U32.HI R0, RZ, 0x5, R18.reuse ;  /* 0x00000005ff007819 */ /* 0x102fe40000011612 */
[----:B------:R-:W-:-:S03]  /*0050*/  SHF.R.U32.HI R22, RZ, 0x7, R18 ;  /* 0x00000007ff167819 */ /* 0x000fc60000011612 */
[----:B------:R-:W1:Y:S04]  /*0060*/  SHFL.IDX PT, R5, R0, RZ, 0x1f ;  /* 0x00001fff00057589 */ /* 0x000e6800000e0000 */
[----:B------:R2:W3:Y:S01]  /*0070*/  SHFL.IDX PT, R8, R22, RZ, 0x1f ;  /* 0x00001fff16087589 */ /* 0x0004e200000e0000 */
[----:B-1----:R-:W-:-:S13]  /*0080*/  ISETP.NE.OR P0, PT, R5, RZ, !P0 ;  /* 0x000000ff0500720c */ /* 0x002fda0004705670 */
[----:B0-23--:R-:W-:Y:S05]  /*0090*/  @P0 BRA `(.L_x_1) ;  /* 0x0000000000200947 */ /* 0x00dfea0003800000 */
[----:B------:R-:W-:Y:S02]  /*00a0*/  ULDC.64 UR4, c[0x0][0x198] ;  /* 0x0000660000047ab9 */ /* 0x000fe40000000a00 */
[----:B------:R-:W-:Y:S02]  /*00b0*/  UIADD3 UR6, UP0, UR4, 0xf0, URZ ;  /* 0x000000f004067890 */ /* 0x000fe4000ff1e03f */
[----:B------:R-:W-:Y:S02]  /*00c0*/  UIADD3 UR4, UP1, UR4, 0x1f0, URZ ;  /* 0x000001f004047890 */ /* 0x000fe4000ff3e03f */
[----:B------:R-:W-:Y:S02]  /*00d0*/  UIADD3.X UR7, URZ, UR5, URZ, UP0, !UPT ;  /* 0x000000053f077290 */ /* 0x000fe400087fe43f */
[----:B------:R-:W-:-:S07]  /*00e0*/  UIADD3.X UR5, URZ, UR5, URZ, UP1, !UPT ;  /* 0x000000053f057290 */ /* 0x000fce0008ffe43f */
[----:B------:R0:W-:Y:S02]  /*00f0*/  UTMACCTL.PF [UR6] ;  /* 0x00000000060079b9 */ /* 0x0001e40008040000 */
[----:B------:R0:W-:Y:S02]  /*0100*/  UTMACCTL.PF [UR4] ;  /* 0x00000000040079b9 */ /* 0x0001e40008040000 */
[----:B0-----:R-:W-:Y:S01]  /*0110*/  NOP ;  /* 0x0000000000007918 */ /* 0x001fe20000000000 */
.L_x_1:
[----:B------:R-:W-:Y:S05]  /*0120*/  BSYNC B0 ;  /* 0x0000000000007941 */ /* 0x000fea0003800000 */
.L_x_0:
[----:B------:R-:W0:Y:S02]  /*0130*/  SHFL.IDX PT, R2, R0, RZ, 0x1f ;  /* 0x00001fff00027589 */ /* 0x000e2400000e0000 */
[----:B0-----:R-:W-:-:S13]  /*0140*/  ISETP.NE.AND P0, PT, R2, RZ, PT ;  /* 0x000000ff0200720c */ /* 0x001fda0003f05270 */
[----:B------:R-:W-:Y:S05]  /*0150*/  @P0 BRA `(.L_x_2) ;  /* 0x0000000000480947 */ /* 0x000fea0003800000 */
[----:B------:R-:W0:Y:S01]  /*0160*/  S2UR UR8, SR_CgaCtaId ;  /* 0x00000000000879c3 */ /* 0x000e220000008800 */
[----:B------:R-:W-:Y:S01]  /*0170*/  UMOV UR4, 0x400 ;  /* 0x0000040000047882 */ /* 0x000fe20000000000 */
[----:B------:R-:W-:Y:S01]  /*0180*/  UMOV UR5, 0x1 ;  /* 0x0000000100057882 */ /* 0x000fe20000000000 */
[----:B------:R-:W-:Y:S01]  /*0190*/  UMOV UR6, 0x100 ;  /* 0x0000010000067882 */ /* 0x000fe20000000000 */
[----:B------:R-:W-:Y:S01]  /*01a0*/  ELECT P0, URZ, PT ;  /* 0x00000000003f782f */ /* 0x000fe20003800000 */
[----:B------:R-:W-:-:S04]  /*01b0*/  UIADD3 UR6, -UR6, 0x100000, URZ ;  /* 0x0010000006067890 */ /* 0x000fc8000fffe13f */
[----:B------:R-:W-:Y:S02]  /*01c0*/  USHF.L.U32 UR7, UR6, 0xb, URZ ;  /* 0x0000000b06077899 */ /* 0x000fe4000800063f */
[----:B------:R-:W-:Y:S02]  /*01d0*/  USHF.L.U32 UR6, UR6, 0x1, URZ ;  /* 0x0000000106067899 */ /* 0x000fe4000800063f */
[----:B0-----:R-:W-:Y:S02]  /*01e0*/  ULEA UR8, UR8, UR4, 0x18 ;  /* 0x0000000408087291 */ /* 0x001fe4000f8ec03f */
[----:B------:R-:W-:-:S04]  /*01f0*/  UIADD3 UR4, -UR5, 0x100000, URZ ;  /* 0x0010000005047890 */ /* 0x000fc8000fffe13f */
[----:B------:R-:W-:Y:S02]  /*0200*/  USHF.L.U32 UR5, UR4, 0xb, URZ ;  /* 0x0000000b04057899 */ /* 0x000fe4000800063f */
[----:B------:R-:W-:Y:S01]  /*0210*/  USHF.L.U32 UR4, UR4, 0x1, URZ ;  /* 0x0000000104047899 */ /* 0x000fe2000800063f */
[----:B------:R-:W0:Y:S11]  /*0220*/  FENCE.VIEW.ASYNC.S ;  /* 0x00000000000073c6 */ /* 0x000e360000000000 */
[----:B0-----:R0:W1:Y:S01]  /*0230*/  SYNCS.EXCH.64 URZ, [UR8], UR4 ;  /* 0x00000004083f75b2 */ /* 0x0010620008000100 */
[----:B------:R0:W2:Y:S01]  /*0240*/  SYNCS.EXCH.64 URZ, [UR8+0x10], UR6 ;  /* 0x00001006083f75b2 */ /* 0x0000a20008000100 */
[----:B------:R0:W3:Y:S01]  /*0250*/  SYNCS.EXCH.64 URZ, [UR8+0x8], UR4 ;  /* 0x00000804083f75b2 */ /* 0x0000e20008000100 */
[----:B------:R0:W4:Y:S01]  /*0260*/  SYNCS.EXCH.64 URZ, [UR8+0x18], UR6 ;  /* 0x00001806083f75b2 */ /* 0x0001220008000100 */
[----:B------:R-:W-:Y:S01]  /*0270*/  NOP ;  /* 0x0000000000007918 */ /* 0x000fe20000000000 */
.L_x_2:
[----:B------:R-:W5:Y:S01]  /*0280*/  SHFL.IDX PT, R0, R0, RZ, 0x1f ;  /* 0x00001fff00007589 */ /* 0x000f6200000e0000 */
[----:B------:R-:W-:Y:S01]  /*0290*/  ELECT P0, URZ, PT ;  /* 0x00000000003f782f */ /* 0x000fe20003800000 */
[----:B------:R-:W1:Y:S01]  /*02a0*/  LDC R2, c[0x0][0x65c] ;  /* 0x00019700ff027b82 */ /* 0x000e620000000800 */
[----:B------:R-:W-:Y:S01]  /*02b0*/  SHF.R.S32.HI R6, RZ, 0x1f, R5 ;  /* 0x0000001fff067819 */ /* 0x000fe20000011405 */
[----:B------:R-:W2:Y:S01]  /*02c0*/  S2R R3, SR_CTAID.Y ;  /* 0x0000000000037919 */ /* 0x000ea20000002600 */
[----:B0-----:R-:W-:Y:S01]  /*02d0*/  UMOV UR4, 0x20 ;  /* 0x0000002000047882 */ /* 0x001fe20000000000 */
[----:B------:R-:W-:Y:S01]  /*02e0*/  ISETP.NE.AND P2, PT, R8, RZ, PT ;  /* 0x000000ff0800720c */ /* 0x000fe20003f45270 */
[----:B------:R-:W-:Y:S01]  /*02f0*/  NOP ;  /* 0x0000000000007918 */ /* 0x000fe20000000000 */
[----:B------:R-:W0:Y:S01]  /*0300*/  S2R R4, SR_CTAID.X ;  /* 0x0000000000047919 */ /* 0x000e220000002500 */
[----:B------:R-:W-:Y:S01]  /*0310*/  LEA.HI R6, R6, R5, RZ, 0x2 ;  /* 0x0000000506067211 */ /* 0x000fe200078f10ff */
[----:B------:R-:W-:Y:S01]  /*0320*/  NOP ;  /* 0x0000000000007918 */ /* 0x000fe20000000000 */
[----:B-----5:R-:W-:-:S02]  /*0330*/  ISETP.NE.OR P0, PT, R0, RZ, !P0 ;  /* 0x000000ff0000720c */ /* 0x020fc40004705670 */
[----:B-1----:R-:W-:-:S04]  /*0340*/  ISETP.NE.AND P3, PT, R2, 0x1, PT ;  /* 0x000000010200780c */ /* 0x002fc80003f65270 */
[----:B------:R-:W-:Y:S02]  /*0350*/  P2R R0, PR, RZ, 0x8 ;  /* 0x00000008ff007803 */ /* 0x000fe40000000000 */
[----:B------:R-:W-:-:S05]  /*0360*/  LOP3.LUT R0, R6, 0xfffffffc, RZ, 0xc0, !PT ;  /* 0xfffffffc06007812 */ /* 0x000fca00078ec0ff */
[----:B------:R-:W-:Y:S01]  /*0370*/  VOTEU.ALL UP0, P0 ;  /* 0x00000000003f7886 */ /* 0x000fe20000000000 */
[----:B------:R-:W-:Y:S01]  /*0380*/  IMAD.IADD R0, R5, 0x1, -R0 ;  /* 0x0000000105007824 */ /* 0x000fe200078e0a00 */
[----:B------:R-:W0:Y:S01]  /*0390*/  @P3 LDC R17, c[0x0][0x10] ;  /* 0x00000400ff113b82 */ /* 0x000e220000000800 */
[----:B------:R-:W-:Y:S01]  /*03a0*/  VOTEU.ALL UP1, P0 ;  /* 0x00000000003f7886 */ /* 0x000fe20000020000 */
[----:B--2---:R-:W-:Y:S01]  /*03b0*/  @P3 IMAD.MOV.U32 R6, RZ, RZ, R3 ;  /* 0x000000ffff063224 */ /* 0x004fe200078e0003 */
[----:B------:R-:W-:Y:S01]  /*03c0*/  @!UP0 UMOV UR6, 0x400 ;  /* 0x0000040000068882 */ /* 0x000fe20000000000 */
[----:B------:R-:W-:-:S04]  /*03d0*/  @!UP0 UIADD3 UR4, -UR4, 0x100000, URZ ;  /* 0x0010000004048890 */ /* 0x000fc8000fffe13f */
[----:B------:R-:W-:Y:S02]  /*03e0*/  @!UP0 USHF.L.U32 UR5, UR4, 0xb, URZ ;  /* 0x0000000b04058899 */ /* 0x000fe4000800063f */
[----:B------:R-:W-:Y:S01]  /*03f0*/  @!UP0 USHF.L.U32 UR4, UR4, 0x1, URZ ;  /* 0x0000000104048899 */ /* 0x000fe2000800063f */
[----:B------:R-:W-:Y:S02]  /*0400*/  @P3 IMAD.MOV.U32 R7, RZ, RZ, RZ ;  /* 0x000000ffff073224 */ /* 0x000fe400078e00ff */
[----:B------:R-:W-:Y:S01]  /*0410*/  IMAD.MOV.U32 R5, RZ, RZ, RZ ;  /* 0x000000ffff057224 */ /* 0x000fe200078e00ff */
[----:B------:R-:W1:Y:S01]  /*0420*/  @!UP0 S2UR UR7, SR_CgaCtaId ;  /* 0x00000000000789c3 */ /* 0x000e620000008800 */
[----:B------:R-:W-:-:S07]  /*0430*/  @P3 IMAD.MOV.U32 R11, RZ, RZ, RZ ;  /* 0x000000ffff0b3224 */ /* 0x000fce00078e00ff */
[----:B------:R-:W2:Y:S01]  /*0440*/  @!P3 LDC R9, c[0x0][0xc] ;  /* 0x00000300ff09bb82 */ /* 0x000ea20000000800 */
[----:B0-----:R-:W-:-:S04]  /*0450*/  @P3 IMAD.WIDE.U32 R16, R4, R17, R6 ;  /* 0x0000001104103225 */ /* 0x001fc800078e0006 */
[----:B------:R-:W-:Y:S01]  /*0460*/  @P3 IMAD.IADD R17, R17, 0x1, R11 ;  /* 0x0000000111113824 */ /* 0x000fe200078e020b */
[----:B-1----:R-:W-:Y:S01]  /*0470*/  @!UP0 ULEA UR6, UR7, UR6, 0x18 ;  /* 0x0000000607068291 */ /* 0x002fe2000f8ec03f */
[----:B------:R-:W-:Y:S01]  /*0480*/  VOTEU.ALL UP0, P0 ;  /* 0x00000000003f7886 */ /* 0x000fe20000000000 */
[----:B------:R-:W-:-:S04]  /*0490*/  ISETP.NE.AND P0, PT, R0, 0x3, PT ;  /* 0x000000030000780c */ /* 0x000fc80003f05270 */
[----:B------:R-:W-:Y:S01]  /*04a0*/  ISETP.EQ.OR P0, PT, R0, RZ, !P0 ;  /* 0x000000ff0000720c */ /* 0x000fe20004702670 */
[----:B--2---:R-:W-:-:S03]  /*04b0*/  @!P3 IMAD.WIDE.U32 R6, R9, R3, R4 ;  /* 0x000000030906b225 */ /* 0x004fc600078e0004 */
[C---:B------:R-:W-:Y:S01]  /*04c0*/  ISETP.EQ.AND P0, PT, R8.reuse, RZ, P0 ;  /* 0x000000ff0800720c */ /* 0x040fe20000702270 */
[----:B------:R-:W-:Y:S01]  /*04d0*/  VIADD R8, R8, 0xffffffff ;  /* 0xffffffff08087836 */ /* 0x000fe20000000000 */
[----:B------:R-:W0:Y:S02]  /*04e0*/  FENCE.VIEW.ASYNC.S ;  /* 0x00000000000073c6 */ /* 0x000e240000000000 */
[----:B0-----:R0:W3:Y:S01]  /*04f0*/  @!UP0 SYNCS.EXCH.64 URZ, [UR6+0x30], UR4 ;  /* 0x00003004063f85b2 */ /* 0x0010e20008000100 */
[----:B------:R-:W-:Y:S01]  /*0500*/  @!P3 IMAD.MOV.U32 R16, RZ, RZ, R6 ;  /* 0x000000ffff10b224 */ /* 0x000fe200078e0006 */
[----:B------:R-:W-:Y:S01]  /*0510*/  SEL R19, RZ, 0x1, !P0 ;  /* 0x00000001ff137807 */ /* 0x000fe20004000000 */
[----:B------:R-:W-:Y:S01]  /*0520*/  @!P3 IMAD.MOV.U32 R17, RZ, RZ, R7 ;  /* 0x000000ffff11b224 */ /* 0x000fe200078e0007 */
[----:B------:R-:W-:-:S04]  /*0530*/  ISETP.GE.U32.AND P1, PT, R8, 0x2, PT ;  /* 0x000000020800780c */ /* 0x000fc80003f26070 */
[----:B------:R-:W-:Y:S01]  /*0540*/  SEL R19, R19, 0x2, P1 ;  /* 0x0000000213137807 */ /* 0x000fe20000800000 */
[----:B------:R0:W3:Y:S01]  /*0550*/  @!UP1 SYNCS.EXCH.64 URZ, [UR6+0x38], UR4 ;  /* 0x00003804063f95b2 */ /* 0x0000e20008000100 */
[----:B------:R-:W-:Y:S01]  /*0560*/  NOP ;  /* 0x0000000000007918 */ /* 0x000fe20000000000 */
[----:B---34-:R-:W-:Y:S06]  /*0570*/  BAR.SYNC.DEFER_BLOCKING 0x0 ;  /* 0x0000000000007b1d */ /* 0x018fec0000010000 */
[----:B------:R-:W-:Y:S05]  /*0580*/  @!P2 BRA `(.L_x_3) ;  /* 0x000000380080a947 */ /* 0x000fea0003800000 */
[----:B------:R-:W-:-:S13]  /*0590*/  ISETP.GT.U32.AND P0, PT, R8, 0x1, PT ;  /* 0x000000010800780c */ /* 0x000fda0003f04070 */
[----:B0-----:R-:W-:Y:S05]  /*05a0*/  @P0 EXIT ;  /* 0x000000000000094d */ /* 0x001fea0003800000 */
[----:B------:R-:W-:Y:S01]  /*05b0*/  ULDC.64 UR4, c[0x0][0x650] ;  /* 0x0001940000047ab9 */ /* 0x000fe20000000a00 */
[----:B------:R-:W-:Y:S01]  /*05c0*/  PRMT R0, RZ, 0x7610, R0 ;  /* 0x00007610ff007816 */ /* 0x000fe20000000000 */
[----:B------:R-:W-:Y:S01]  /*05d0*/  IMAD.MOV.U32 R58, RZ, RZ, -0x1 ;  /* 0xffffffffff3a7424 */ /* 0x000fe200078e00ff */
[----:B------:R-:W-:Y:S01]  /*05e0*/  ISETP.GE.U32.AND P0, PT, R16, UR4, PT ;  /* 0x0000000410007c0c */ /* 0x000fe2000bf06070 */
[----:B------:R-:W-:Y:S02]  /*05f0*/  IMAD.MOV.U32 R59, RZ, RZ, -0x1 ;  /* 0xffffffffff3b7424 */ /* 0x000fe400078e00ff */
[----:B------:R-:W-:Y:S01]  /*0600*/  IMAD.MOV.U32 R57, RZ, RZ, -0x1 ;  /* 0xffffffffff397424 */ /* 0x000fe200078e00ff */
[----:B------:R-:W-:-:S13]  /*0610*/  ISETP.GE.U32.AND.EX P0, PT, R17, UR5, PT, P0 ;  /* 0x0000000511007c0c */ /* 0x000fda000bf06100 */
[----:B------:R-:W-:Y:S05]  /*0620*/  @P0 BRA `(.L_x_4) ;  /* 0x0000000400540947 */ /* 0x000fea0003800000 */
[----:B------:R-:W0:Y:S01]  /*0630*/  LDC.64 R14, c[0x0][0x628] ;  /* 0x00018a00ff0e7b82 */ /* 0x000e220000000a00 */
[----:B------:R-:W-:Y:S02]  /*0640*/  IMAD.MOV.U32 R6, RZ, RZ, R16 ;  /* 0x000000ffff067224 */ /* 0x000fe400078e0010 */
[----:B------:R-:W-:-:S05]  /*0650*/  IMAD.MOV.U32 R7, RZ, RZ, R17 ;  /* 0x000000ffff077224 */ /* 0x000fca00078e0011 */
[----:B------:R-:W1:Y:S08]  /*0660*/  LDC R0, c[0x0][0x630] ;  /* 0x00018c00ff007b82 */ /* 0x000e700000000800 */
[----:B------:R-:W2:Y:S01]  /*0670*/  LDC.64 R20, c[0x0][0x620] ;  /* 0x00018800ff147b82 */ /* 0x000ea20000000a00 */
[----:B0-----:R-:W-:-:S04]  /*0680*/  ISETP.NE.U32.AND P0, PT, R14, RZ, PT ;  /* 0x000000ff0e00720c */ /* 0x001fc80003f05070 */
[----:B------:R-:W-:-:S13]  /*0690*/  ISETP.NE.AND.EX P0, PT, R15, RZ, PT, P0 ;  /* 0x000000ff0f00720c */ /* 0x000fda0003f05300 */
[----:B-12---:R-:W-:Y:S05]  /*06a0*/  @!P0 BRA `(.L_x_5) ;  /* 0x0000000000288947 */ /* 0x006fea0003800000 */
[----:B------:R-:W0:Y:S02]  /*06b0*/  LDC R11, c[0x0][0x634] ;  /* 0x00018d00ff0b7b82 */ /* 0x000e240000000800 */
[----:B0-----:R-:W-:-:S05]  /*06c0*/  IADD3 R11, P0, R16, R11, RZ ;  /* 0x0000000b100b7210 */ /* 0x001fca0007f1e0ff */
[----:B------:R-:W-:-:S04]  /*06d0*/  IMAD.X R13, RZ, RZ, R17, P0 ;  /* 0x000000ffff0d7224 */ /* 0x000fc800000e0611 */
[----:B------:R-:W-:-:S04]  /*06e0*/  IMAD.WIDE.U32 R6, R13, R14, RZ ;  /* 0x0000000e0d067225 */ /* 0x000fc800078e00ff */
[----:B------:R-:W-:-:S04]  /*06f0*/  IMAD.WIDE.U32 R8, P0, R11, R15, R6 ;  /* 0x0000000f0b087225 */ /* 0x000fc80007800006 */
[----:B------:R-:W-:-:S04]  /*0700*/  IMAD.WIDE.U32 R6, R11, R14, RZ ;  /* 0x0000000e0b067225 */ /* 0x000fc800078e00ff */
[----:B------:R-:W-:Y:S01]  /*0710*/  IMAD.X R11, RZ, RZ, RZ, P0 ;  /* 0x000000ffff0b7224 */ /* 0x000fe200000e06ff */
[----:B------:R-:W-:Y:S01]  /*0720*/  IADD3 RZ, P0, R7, R8, RZ ;  /* 0x0000000807ff7210 */ /* 0x000fe20007f1e0ff */
[----:B------:R-:W-:-:S04]  /*0730*/  IMAD.MOV.U32 R10, RZ, RZ, R9 ;  /* 0x000000ffff0a7224 */ /* 0x000fc800078e0009 */
[----:B------:R-:W-:-:S08]  /*0740*/  IMAD.WIDE.U32.X R6, R13, R15, R10, P0 ;  /* 0x0000000f0d067225 */ /* 0x000fd000000e040a */
.L_x_5:
[-CC-:B------:R-:W-:Y:S01]  /*0750*/  SHF.R.U64 R57, R6, R0.reuse, R7.reuse ;  /* 0x0000000006397219 */ /* 0x180fe20000001207 */
[----:B------:R-:W0:Y:S01]  /*0760*/  LDC R10, c[0x0][0x618] ;  /* 0x00018600ff0a7b82 */ /* 0x000e220000000800 */
[----:B------:R-:W-:Y:S01]  /*0770*/  SHF.R.U32.HI R5, RZ, R0, R7 ;  /* 0x00000000ff057219 */ /* 0x000fe20000011607 */
[----:B------:R-:W-:Y:S01]  /*0780*/  ULDC UR4, c[0x0][0x150] ;  /* 0x0000540000047ab9 */ /* 0x000fe20000000800 */
[----:B------:R-:W-:Y:S02]  /*0790*/  IADD3 R9, P0, RZ, -R57, RZ ;  /* 0x80000039ff097210 */ /* 0x000fe40007f1e0ff */
[----:B------:R-:W-:-:S03]  /*07a0*/  I2FP.F32.U32 R0, R4 ;  /* 0x0000000400007245 */ /* 0x000fc60000201000 */
[----:B------:R-:W1:Y:S01]  /*07b0*/  LDC.64 R28, c[0x0][0x640] ;  /* 0x00019000ff1c7b82 */ /* 0x000e620000000a00 */
[----:B------:R-:W-:Y:S02]  /*07c0*/  IMAD.X R11, RZ, RZ, ~R5, P0 ;  /* 0x000000ffff0b7224 */ /* 0x000fe400000e0e05 */
[----:B------:R-:W-:Y:S01]  /*07d0*/  FMUL R0, R0, UR4 ;  /* 0x0000000400007c20 */ /* 0x000fe20008400000 */
[----:B------:R-:W-:Y:S01]  /*07e0*/  IMAD.WIDE.U32 R6, R9, R20, R16 ;  /* 0x0000001409067225 */ /* 0x000fe200078e0010 */
[----:B------:R-:W-:-:S03]  /*07f0*/  ULDC UR4, c[0x0][0x154] ;  /* 0x0000550000047ab9 */ /* 0x000fc60000000800 */
[----:B------:R-:W-:Y:S01]  /*0800*/  IMAD R8, R11, R20, RZ ;  /* 0x000000140b087224 */ /* 0x000fe200078e02ff */
[----:B------:R-:W2:Y:S01]  /*0810*/  LDC R5, c[0x0][0x144] ;  /* 0x00005100ff057b82 */ /* 0x000ea20000000800 */
[----:B------:R-:W3:Y:S02]  /*0820*/  F2I.U32.TRUNC.NTZ R0, R0 ;  /* 0x0000000000007305 */ /* 0x000ee4000020f000 */
[----:B------:R-:W-:-:S04]  /*0830*/  IMAD R9, R9, R21, R8 ;  /* 0x0000001509097224 */ /* 0x000fc800078e0208 */
[----:B------:R-:W-:Y:S01]  /*0840*/  IMAD.IADD R7, R7, 0x1, R9 ;  /* 0x0000000107077824 */ /* 0x000fe200078e0209 */
[----:B------:R-:W4:Y:S01]  /*0850*/  LDC R12, c[0x0][0x608] ;  /* 0x00018200ff0c7b82 */ /* 0x000f220000000800 */
[----:B------:R-:W-:-:S03]  /*0860*/  IMAD.MOV.U32 R9, RZ, RZ, -0x1 ;  /* 0xffffffffff097424 */ /* 0x000fc600078e00ff */
[-CC-:B0-----:R-:W-:Y:S02]  /*0870*/  SHF.R.U64 R20, R6, R10.reuse, R7.reuse ;  /* 0x0000000a06147219 */ /* 0x181fe40000001207 */
[----:B------:R-:W-:Y:S02]  /*0880*/  I2FP.F32.U32 R6, R3 ;  /* 0x0000000300067245 */ /* 0x000fe40000201000 */
[----:B------:R-:W0:Y:S01]  /*0890*/  LDC R26, c[0x0][0x658] ;  /* 0x00019600ff1a7b82 */ /* 0x000e220000000800 */
[----:B-1----:R-:W-:Y:S01]  /*08a0*/  ISETP.NE.U32.AND P0, PT, R28, RZ, PT ;  /* 0x000000ff1c00720c */ /* 0x002fe20003f05070 */
[----:B---3--:R-:W-:Y:S01]  /*08b0*/  IMAD.MOV R8, RZ, RZ, -R0 ;  /* 0x000000ffff087224 */ /* 0x008fe200078e0a00 */
[----:B------:R-:W-:Y:S01]  /*08c0*/  SHF.R.U32.HI R7, RZ, R10, R7 ;  /* 0x0000000aff077219 */ /* 0x000fe20000011607 */
[----:B------:R-:W-:Y:S01]  /*08d0*/  FMUL R6, R6, UR4 ;  /* 0x0000000406067c20 */ /* 0x000fe20008400000 */
[----:B------:R-:W-:-:S03]  /*08e0*/  ISETP.NE.AND.EX P0, PT, R29, RZ, PT, P0 ;  /* 0x000000ff1d00720c */ /* 0x000fc60003f05300 */
[----:B------:R-:W1:Y:S01]  /*08f0*/  LDC R14, c[0x0][0x148] ;  /* 0x00005200ff0e7b82 */ /* 0x000e620000000800 */
[----:B--2---:R-:W-:-:S07]  /*0900*/  IMAD R0, R5, R8, R4 ;  /* 0x0000000805007224 */ /* 0x004fce00078e0204 */
[----:B------:R-:W2:Y:S01]  /*0910*/  LDC R24, c[0x0][0x600] ;  /* 0x00018000ff187b82 */ /* 0x000ea20000000800 */
[-CC-:B----4-:R-:W-:Y:S02]  /*0920*/  SHF.R.U64 R30, R20, R12.reuse, R7.reuse ;  /* 0x0000000c141e7219 */ /* 0x190fe40000001207 */
[----:B------:R-:W-:Y:S01]  /*0930*/  SHF.R.U32.HI R5, RZ, R12, R7 ;  /* 0x0000000cff057219 */ /* 0x000fe20000011607 */
[----:B------:R-:W-:Y:S01]  /*0940*/  IMAD.MOV.U32 R7, RZ, RZ, 0x1 ;  /* 0x00000001ff077424 */ /* 0x000fe200078e00ff */
[----:B------:R3:W4:Y:S03]  /*0950*/  F2I.U32.TRUNC.NTZ R12, R6 ;  /* 0x00000006000c7305 */ /* 0x000726000020f000 */
[----:B------:R-:W1:Y:S01]  /*0960*/  LDC R15, c[0x0][0x648] ;  /* 0x00019200ff0f7b82 */ /* 0x000e620000000800 */
[-C--:B0-----:R-:W-:Y:S02]  /*0970*/  SHF.L.U32 R4, R9, R26.reuse, RZ ;  /* 0x0000001a09047219 */ /* 0x081fe400000006ff */
[----:B------:R-:W-:-:S02]  /*0980*/  SHF.R.U64 R32, R30, R26, R5 ;  /* 0x0000001a1e207219 */ /* 0x000fc40000001205 */
[----:B------:R-:W-:Y:S02]  /*0990*/  LOP3.LUT R11, RZ, R4, RZ, 0x33, !PT ;  /* 0x00000004ff0b7212 */ /* 0x000fe400078e33ff */
[-C--:B------:R-:W-:Y:S01]  /*09a0*/  SHF.R.U32.HI R5, RZ, R26.reuse, R5 ;  /* 0x0000001aff057219 */ /* 0x080fe20000011605 */
[----:B------:R-:W0:Y:S01]  /*09b0*/  LDC R21, c[0x0][0x638] ;  /* 0x00018e00ff157b82 */ /* 0x000e220000000800 */
[----:B------:R-:W-:Y:S01]  /*09c0*/  SHF.L.U32 R10, R7, R26, RZ ;  /* 0x0000001a070a7219 */ /* 0x000fe200000006ff */
[----:B------:R-:W-:-:S06]  /*09d0*/  IMAD.MOV.U32 R4, RZ, RZ, R32 ;  /* 0x000000ffff047224 */ /* 0x000fcc00078e0020 */
[----:B------:R-:W0:Y:S01]  /*09e0*/  LDC R58, c[0x0][0x610] ;  /* 0x00018400ff3a7b82 */ /* 0x000e220000000800 */
[----:B---34-:R-:W-:Y:S05]  /*09f0*/  @!P0 BRA `(.L_x_6) ;  /* 0x0000000000288947 */ /* 0x018fea0003800000 */
[----:B------:R-:W3:Y:S02]  /*0a00*/  LDC R9, c[0x0][0x64c] ;  /* 0x00019300ff097b82 */ /* 0x000ee40000000800 */
[----:B---3--:R-:W-:-:S05]  /*0a10*/  IADD3 R9, P0, R32, R9, RZ ;  /* 0x0000000920097210 */ /* 0x008fca0007f1e0ff */
        /* <DEDUP_REMOVED lines=8> */
.L_x_6:
[----:B-1----:R-:W-:Y:S01]  /*0aa0*/  SHF.R.U64 R4, R4, R15, R5 ;  /* 0x0000000f04047219 */ /* 0x002fe20000001205 */
[----:B--2---:R-:W-:Y:S01]  /*0ab0*/  VIADD R5, R24, 0xffffffff ;  /* 0xffffffff18057836 */ /* 0x004fe20000000000 */
[----:B------:R-:W-:Y:S01]  /*0ac0*/  LOP3.LUT R11, R30, R11, RZ, 0xc0, !PT ;  /* 0x0000000b1e0b7212 */ /* 0x000fe200078ec0ff */
[----:B------:R-:W-:Y:S02]  /*0ad0*/  IMAD.MOV R12, RZ, RZ, -R12 ;  /* 0x000000ffff0c7224 */ /* 0x000fe400078e0a0c */
[----:B------:R-:W-:Y:S01]  /*0ae0*/  IMAD.MOV R6, RZ, RZ, -R4 ;  /* 0x000000ffff067224 */ /* 0x000fe200078e0a04 */
[----:B------:R-:W-:Y:S01]  /*0af0*/  LOP3.LUT R5, R20, R5, RZ, 0xc0, !PT ;  /* 0x0000000514057212 */ /* 0x000fe200078ec0ff */
[----:B------:R-:W-:Y:S02]  /*0b00*/  @P3 IMAD R0, R14, R12, R3 ;  /* 0x0000000c0e003224 */ /* 0x000fe400078e0203 */
[----:B------:R-:W-:Y:S02]  /*0b10*/  IMAD R11, R10, R4, R11 ;  /* 0x000000040a0b7224 */ /* 0x000fe400078e020b */
[----:B0-----:R-:W-:-:S02]  /*0b20*/  IMAD R3, R6, R21, R32 ;  /* 0x0000001506037224 */ /* 0x001fc400078e0220 */
[----:B------:R-:W-:Y:S02]  /*0b30*/  IMAD R58, R11, R58, R0 ;  /* 0x0000003a0b3a7224 */ /* 0x000fe400078e0200 */
[----:B------:R-:W-:Y:S02]  /*0b40*/  IMAD R3, R3, R24, R5 ;  /* 0x0000001803037224 */ /* 0x000fe400078e0205 */
[----:B------:R-:W-:-:S03]  /*0b50*/  IMAD.MOV.U32 R0, RZ, RZ, 0x1 ;  /* 0x00000001ff007424 */ /* 0x000fc600078e00ff */
[----:B------:R-:W-:Y:S02]  /*0b60*/  SEL R59, R3, R58, !P3 ;  /* 0x0000003a033b7207 */ /* 0x000fe40005800000 */
[----:B------:R-:W-:-:S07]  /*0b70*/  SEL R58, R58, R3, !P3 ;  /* 0x000000033a3a7207 */ /* 0x000fce0005800000 */
.L_x_4:
[----:B------:R-:W-:-:S08]  /*0b80*/  NOP ;  /* 0x0000000000007918 */ /* 0x000fd00000000000 */
[----:B------:R-:W0:Y:S02]  /*0b90*/  USETMAXREG.TRY_ALLOC.CTAPOOL UP0, 0xe8 ;  /* 0x000000e8000079c8 */ /* 0x000e240008000600 */
[----:B0-----:R-:W-:-:S13]  /*0ba0*/  PLOP3.LUT P0, PT, PT, PT, UP0, 0x80, 0x0 ;  /* 0x000000000000781c */ /* 0x001fda0003f0f008 */
[----:B------:R-:W-:Y:S05]  /*0bb0*/  @!P0 BRA `(.L_x_4) ;  /* 0xfffffffc00f08947 */ /* 0x000fea000383ffff */
[----:B------:R-:W-:Y:S01]  /*0bc0*/  ULDC.64 UR4, c[0x0][0x598] ;  /* 0x0001660000047ab9 */ /* 0x000fe20000000a00 */
[----:B------:R-:W-:Y:S01]  /*0bd0*/  ULDC.64 UR36, c[0x0][0x208] ;  /* 0x0000820000247ab9 */ /* 0x000fe20000000a00 */
[----:B------:R-:W-:-:S04]  /*0be0*/  ISETP.NE.U32.AND P0, PT, RZ, UR4, PT ;  /* 0x00000004ff007c0c */ /* 0x000fc8000bf05070 */
[----:B------:R-:W-:-:S13]  /*0bf0*/  ISETP.NE.AND.EX P0, PT, RZ, UR5, PT, P0 ;  /* 0x00000005ff007c0c */ /* 0x000fda000bf05300 */
[----:B------:R-:W-:Y:S05]  /*0c00*/  @!P0 BRA `(.L_x_7) ;  /* 0x00000000001c8947 */ /* 0x000fea0003800000 */
[----:B------:R-:W0:Y:S02]  /*0c10*/  LDC.64 R4, c[0x0][0x598] ;  /* 0x00016600ff047b82 */ /* 0x000e240000000a00 */
[----:B0-----:R-:W2:Y:S02]  /*0c20*/  LDG.E.64 R4, desc[UR36][R4.64] ;  /* 0x0000002404047981 */ /* 0x001ea4000c1e1b00 */
[----:B--2---:R-:W-:-:S04]  /*0c30*/  ISETP.NE.U32.AND P0, PT, R4, RZ, PT ;  /* 0x000000ff0400720c */ /* 0x004fc80003f05070 */
[----:B------:R-:W-:-:S13]  /*0c40*/  ISETP.NE.AND.EX P0, PT, R5, RZ, PT, P0 ;  /* 0x000000ff0500720c */ /* 0x000fda0003f05300 */
[----:B------:R-:W-:Y:S05]  /*0c50*/  @!P0 BRA `(.L_x_7) ;  /* 0x0000000000088947 */ /* 0x000fea0003800000 */
[----:B------:R0:W5:Y:S01]  /*0c60*/  LD.E R23, desc[UR36][R4.64] ;  /* 0x0000002404177980 */ /* 0x000162000c101900 */
[----:B------:R-:W-:Y:S05]  /*0c70*/  BRA `(.L_x_8) ;  /* 0x0000000000247947 */ /* 0x000fea0003800000 */
.L_x_7:
[----:B------:R-:W-:Y:S02]  /*0c80*/  ULDC.64 UR4, c[0x0][0x588] ;  /* 0x0001620000047ab9 */ /* 0x000fe40000000a00 */
[----:B------:R-:W-:-:S04]  /*0c90*/  ISETP.NE.U32.AND P0, PT, RZ, UR4, PT ;  /* 0x00000004ff007c0c */ /* 0x000fc8000bf05070 */
[----:B------:R-:W-:-:S13]  /*0ca0*/  ISETP.NE.AND.EX P0, PT, RZ, UR5, PT, P0 ;  /* 0x00000005ff007c0c */ /* 0x000fda000bf05300 */
[----:B------:R-:W-:Y:S05]  /*0cb0*/  @!P0 BRA `(.L_x_9) ;  /* 0x00000000000c8947 */ /* 0x000fea0003800000 */
[----:B------:R-:W0:Y:S02]  /*0cc0*/  LDC.64 R4, c[0x0][0x588] ;  /* 0x00016200ff047b82 */ /* 0x000e240000000a00 */
[----:B0-----:R1:W5:Y:S01]  /*0cd0*/  LDG.E R23, desc[UR36][R4.64] ;  /* 0x0000002404177981 */ /* 0x001362000c1e1900 */
[----:B------:R-:W-:Y:S05]  /*0ce0*/  BRA `(.L_x_8) ;  /* 0x0000000000087947 */ /* 0x000fea0003800000 */
.L_x_9:
[----:B------:R-:W-:Y:S02]  /*0cf0*/  ULDC UR4, c[0x0][0x580] ;  /* 0x0001600000047ab9 */ /* 0x000fe40000000800 */
[----:B------:R-:W-:-:S07]  /*0d00*/  IMAD.U32 R23, RZ, RZ, UR4 ;  /* 0x00000004ff177e24 */ /* 0x000fce000f8e00ff */
.L_x_8:
[----:B------:R-:W-:Y:S02]  /*0d10*/  ULDC.64 UR4, c[0x0][0x5a0] ;  /* 0x0001680000047ab9 */ /* 0x000fe40000000a00 */
[----:B------:R-:W-:-:S04]  /*0d20*/  ISETP.NE.U32.AND P0, PT, RZ, UR4, PT ;  /* 0x00000004ff007c0c */ /* 0x000fc8000bf05070 */
[----:B------:R-:W-:-:S13]  /*0d30*/  ISETP.NE.AND.EX P0, PT, RZ, UR5, PT, P0 ;  /* 0x00000005ff007c0c */ /* 0x000fda000bf05300 */
[----:B------:R-:W-:Y:S05]  /*0d40*/  @!P0 BRA `(.L_x_10) ;  /* 0x00000000001c8947 */ /* 0x000fea0003800000 */
[----:B01----:R-:W0:Y:S02]  /*0d50*/  LDC.64 R4, c[0x0][0x5a0] ;  /* 0x00016800ff047b82 */ /* 0x003e240000000a00 */
[----:B0-----:R-:W2:Y:S02]  /*0d60*/  LDG.E.64 R4, desc[UR36][R4.64] ;  /* 0x0000002404047981 */ /* 0x001ea4000c1e1b00 */
[----:B--2---:R-:W-:-:S04]  /*0d70*/  ISETP.NE.U32.AND P0, PT, R4, RZ, PT ;  /* 0x000000ff0400720c */ /* 0x004fc80003f05070 */
[----:B------:R-:W-:-:S13]  /*0d80*/  ISETP.NE.AND.EX P0, PT, R5, RZ, PT, P0 ;  /* 0x000000ff0500720c */ /* 0x000fda0003f05300 */
[----:B------:R-:W-:Y:S05]  /*0d90*/  @!P0 BRA `(.L_x_10) ;  /* 0x0000000000088947 */ /* 0x000fea0003800000 */
[----:B------:R0:W5:Y:S01]  /*0da0*/  LD.E R56, desc[UR36][R4.64] ;  /* 0x0000002404387980 */ /* 0x000162000c101900 */
[----:B------:R-:W-:Y:S05]  /*0db0*/  BRA `(.L_x_11) ;  /* 0x0000000000247947 */ /* 0x000fea0003800000 */
.L_x_10:
[----:B------:R-:W-:Y:S02]  /*0dc0*/  ULDC.64 UR4, c[0x0][0x590] ;  /* 0x0001640000047ab9 */ /* 0x000fe40000000a00 */
[----:B------:R-:W-:-:S04]  /*0dd0*/  ISETP.NE.U32.AND P0, PT, RZ, UR4, PT ;  /* 0x00000004ff007c0c */ /* 0x000fc8000bf05070 */
[----:B------:R-:W-:-:S13]  /*0de0*/  ISETP.NE.AND.EX P0, PT, RZ, UR5, PT, P0 ;  /* 0x00000005ff007c0c */ /* 0x000fda000bf05300 */
[----:B------:R-:W-:Y:S05]  /*0df0*/  @!P0 BRA `(.L_x_12) ;  /* 0x00000000000c8947 */ /* 0x000fea0003800000 */
[----:B01----:R-:W0:Y:S02]  /*0e00*/  LDC.64 R4, c[0x0][0x590] ;  /* 0x00016400ff047b82 */ /* 0x003e240000000a00 */
[----:B0-----:R1:W5:Y:S01]  /*0e10*/  LDG.E R56, desc[UR36][R4.64] ;  /* 0x0000002404387981 */ /* 0x001362000c1e1900 */
[----:B------:R-:W-:Y:S05]  /*0e20*/  BRA `(.L_x_11) ;  /* 0x0000000000087947 */ /* 0x000fea0003800000 */
.L_x_12:
[----:B------:R-:W-:Y:S02]  /*0e30*/  ULDC UR4, c[0x0][0x584] ;  /* 0x0001610000047ab9 */ /* 0x000fe40000000800 */
[----:B------:R-:W-:-:S07]  /*0e40*/  IMAD.U32 R56, RZ, RZ, UR4 ;  /* 0x00000004ff387e24 */ /* 0x000fce000f8e00ff */
.L_x_11:
[----:B------:R-:W-:-:S13]  /*0e50*/  LOP3.LUT P0, RZ, R0, 0xff, RZ, 0xc0, !PT ;  /* 0x000000ff00ff7812 */ /* 0x000fda000780c0ff */
[----:B------:R-:W-:Y:S05]  /*0e60*/  @!P0 EXIT ;  /* 0x000000000000894d */ /* 0x000fea0003800000 */
[----:B------:R-:W-:Y:S01]  /*0e70*/  ULDC UR4, c[0x0][0x28c] ;  /* 0x0000a30000047ab9 */ /* 0x000fe20000000800 */
[----:B------:R-:W-:Y:S01]  /*0e80*/  LOP3.LUT R62, R19, 0x1, RZ, 0xfc, !PT ;  /* 0x00000001133e7812 */ /* 0x000fe200078efcff */
[----:B------:R-:W-:Y:S01]  /*0e90*/  UIADD3 UR4, UR4, 0x1f, URZ ;  /* 0x0000001f04047890 */ /* 0x000fe2000fffe03f */
[----:B------:R-:W-:Y:S01]  /*0ea0*/  UMOV UR38, URZ ;  /* 0x0000003f00267c82 */ /* 0x000fe20008000000 */
[----:B------:R-:W-:Y:S02]  /*0eb0*/  UMOV UR39, URZ ;  /* 0x0000003f00277c82 */ /* 0x000fe40008000000 */
[----:B------:R-:W-:-:S04]  /*0ec0*/  USHF.R.S32.HI UR5, URZ, 0x1f, UR4 ;  /* 0x0000001f3f057899 */ /* 0x000fc80008011404 */
[----:B------:R-:W-:-:S04]  /*0ed0*/  ULEA.HI UR5, UR5, UR4, URZ, 0x5 ;  /* 0x0000000405057291 */ /* 0x000fc8000f8f283f */
[----:B------:R-:W-:-:S12]  /*0ee0*/  USHF.R.S32.HI UR40, URZ, 0x5, UR5 ;  /* 0x000000053f287899 */ /* 0x000fd80008011405 */
.L_x_94:
[----:B------:R-:W-:Y:S01]  /*0ef0*/  LOP3.LUT R0, R18, 0x80, RZ, 0xc0, !PT ;  /* 0x0000008012007812 */ /* 0x000fe200078ec0ff */
[----:B------:R-:W2:Y:S01]  /*0f00*/  S2UR UR7, SR_CgaCtaId ;  /* 0x00000000000779c3 */ /* 0x000ea20000008800 */
[----:B------:R-:W-:Y:S02]  /*0f10*/  UMOV UR6, 0x400 ;  /* 0x0000040000067882 */ /* 0x000fe40000000000 */
[----:B------:R-:W-:-:S06]  /*0f20*/  SHF.R.U32.HI R0, RZ, 0x7, R0 ;  /* 0x00000007ff007819 */ /* 0x000fcc0000011600 */
[----:B---3--:R-:W3:Y:S01]  /*0f30*/  SHFL.IDX PT, R0, R0, RZ, 0x1f ;  /* 0x00001fff00007589 */ /* 0x008ee200000e0000 */
[----:B--2---:R-:W-:Y:S01]  /*0f40*/  ULEA UR42, UR7, UR6, 0x18 ;  /* 0x00000006072a7291 */ /* 0x004fe2000f8ec03f */
[----:B---3--:R-:W-:-:S13]  /*0f50*/  R2UR UR4, R0 ;  /* 0x00000000000472ca */ /* 0x008fda00000e0000 */
[----:B------:R-:W-:-:S04]  /*0f60*/  ULEA.HI UR5, UR4, UR4, URZ, 0x1 ;  /* 0x0000000404057291 */ /* 0x000fc8000f8f083f */
[----:B------:R-:W-:-:S04]  /*0f70*/  ULOP3.LUT UR5, UR5, 0x7fffe, URZ, 0xc0, !UPT ;  /* 0x0007fffe05057892 */ /* 0x000fc8000f8ec03f */
[----:B------:R-:W-:-:S03]  /*0f80*/  UIADD3 UR5, UR4, -UR5, URZ ;  /* 0x8000000504057290 */ /* 0x000fc6000fffe03f */
[----:B------:R-:W-:Y:S01]  /*0f90*/  ULDC UR4, c[0x0][0x28c] ;  /* 0x0000a30000047ab9 */ /* 0x000fe20000000800 */
[----:B------:R-:W-:Y:S01]  /*0fa0*/  ULEA UR5, UR5, UR42, 0xd ;  /* 0x0000002a05057291 */ /* 0x000fe2000f8e683f */
[----:B------:R-:W-:-:S03]  /*0fb0*/  ISETP.LT.AND P0, PT, RZ, UR4, PT ;  /* 0x00000004ff007c0c */ /* 0x000fc6000bf01270 */
[----:B------:R-:W-:-:S04]  /*0fc0*/  UIADD3 UR5, UR5, 0x100, URZ ;  /* 0x0000010005057890 */ /* 0x000fc8000fffe03f */
[----:B------:R-:W-:-:S04]  /*0fd0*/  USHF.R.U32.HI UR5, URZ, 0x4, UR5 ;  /* 0x000000043f057899 */ /* 0x000fc80008011605 */
[----:B------:R-:W-:Y:S02]  /*0fe0*/  ULOP3.LUT UR41, UR5, 0x3fff, URZ, 0xc0, !UPT ;  /* 0x00003fff05297892 */ /* 0x000fe4000f8ec03f */
[----:B01--4-:R-:W-:Y:S10]  /*0ff0*/  @P0 BRA `(.L_x_13) ;  /* 0x0000000000400947 */ /* 0x013ff40003800000 */
[----:B------:R-:W-:Y:S01]  /*1000*/  MOV R0, 0x0 ;  /* 0x0000000000007802 */ /* 0x000fe20000000f00 */
[----:B------:R-:W-:Y:S01]  /*1010*/  ULDC.64 UR4, c[0x4][0x68] ;  /* 0x01001a0000047ab9 */ /* 0x000fe20000000a00 */
[----:B------:R-:W-:Y:S01]  /*1020*/  ULDC.64 UR6, c[0x4][0x8] ;  /* 0x0100020000067ab9 */ /* 0x000fe20000000a00 */
[----:B01----:R-:W-:Y:S01]  /*1030*/  IMAD.U32 R4, RZ, RZ, UR4 ;  /* 0x00000004ff047e24 */ /* 0x003fe2000f8e00ff */
[----:B------:R0:W1:Y:S01]  /*1040*/  LDC.64 R14, c[0x4][R0] ;  /* 0x01000000000e7b82 */ /* 0x0000620000000a00 */
[----:B------:R-:W-:Y:S01]  /*1050*/  IMAD.U32 R5, RZ, RZ, UR5 ;  /* 0x00000005ff057e24 */ /* 0x000fe2000f8e00ff */
[----:B------:R-:W-:Y:S01]  /*1060*/  ULDC.64 UR4, c[0x4][0x70] ;  /* 0x01001c0000047ab9 */ /* 0x000fe20000000a00 */
[----:B------:R-:W-:Y:S01]  /*1070*/  IMAD.U32 R10, RZ, RZ, UR6 ;  /* 0x00000006ff0a7e24 */ /* 0x000fe2000f8e00ff */
[----:B------:R-:W-:Y:S01]  /*1080*/  MOV R6, UR4 ;  /* 0x0000000400067c02 */ /* 0x000fe20008000f00 */
[----:B------:R-:W-:Y:S02]  /*1090*/  IMAD.U32 R7, RZ, RZ, UR5 ;  /* 0x00000005ff077e24 */ /* 0x000fe4000f8e00ff */
[----:B------:R-:W-:-:S02]  /*10a0*/  IMAD.U32 R11, RZ, RZ, UR7 ;  /* 0x00000007ff0b7e24 */ /* 0x000fc4000f8e00ff */
[----:B------:R-:W-:Y:S02]  /*10b0*/  IMAD.MOV.U32 R8, RZ, RZ, 0x1e1 ;  /* 0x000001e1ff087424 */ /* 0x000fe400078e00ff */
[----:B------:R-:W-:Y:S02]  /*10c0*/  IMAD.MOV.U32 R12, RZ, RZ, 0x1 ;  /* 0x00000001ff0c7424 */ /* 0x000fe400078e00ff */
[----:B0-----:R-:W-:-:S07]  /*10d0*/  IMAD.MOV.U32 R13, RZ, RZ, RZ ;  /* 0x000000ffff0d7224 */ /* 0x001fce00078e00ff */
[----:B------:R-:W-:-:S07]  /*10e0*/  LEPC R20, `(.L_x_13) ;  /* 0x000000001014794e */ /* 0x000fce0000000000 */
[----:B-1---5:R-:W-:Y:S05]  /*10f0*/  CALL.ABS.NOINC R14 ;  /* 0x000000000e007343 */ /* 0x022fea0003c00000 */
.L_x_13:
[----:B------:R-:W-:-:S13]  /*1100*/  ISETP.NE.AND P0, PT, R62, 0x3, PT ;  /* 0x000000033e00780c */ /* 0x000fda0003f05270 */
[----:B------:R-:W-:Y:S05]  /*1110*/  @!P0 BRA `(.L_x_14) ;  /* 0x0000000000048947 */ /* 0x000fea0003800000 */
[----:B------:R-:W-:Y:S01]  /*1120*/  BPT.TRAP 0x1 ;  /* 0x000000040000795c */ /* 0x000fe20000300000 */
.L_x_14:
[----:B------:R-:W-:Y:S02]  /*1130*/  IMAD.U32 R3, RZ, RZ, UR39 ;  /* 0x00000027ff037e24 */ /* 0x000fe4000f8e00ff */
[----:B------:R-:W-:-:S03]  /*1140*/  IMAD.U32 R0, RZ, RZ, UR38 ;  /* 0x00000026ff007e24 */ /* 0x000fc6000f8e00ff */
[----:B------:R-:W-:Y:S02]  /*1150*/  LEA R3, R3, UR42, 0x3 ;  /* 0x0000002a03037c11 */ /* 0x000fe4000f8e18ff */
[----:B------:R-:W-:-:S04]  /*1160*/  SHF.L.U32 R0, R0, 0x1f, RZ ;  /* 0x0000001f00007819 */ /* 0x000fc800000006ff */
[----:B------:R2:W3:Y:S01]  /*1170*/  SYNCS.PHASECHK.TRANS64.TRYWAIT P1, [R3+URZ], R0 ;  /* 0x00000000030075a7 */ /* 0x0004e2000802017f */
[----:B------:R-:W-:Y:S05]  /*1180*/  @!P0 BRA `(.L_x_15) ;  /* 0x0000000000048947 */ /* 0x000fea0003800000 */
[----:B------:R-:W-:Y:S01]  /*1190*/  BPT.TRAP 0x1 ;  /* 0x000000040000795c */ /* 0x000fe20000300000 */
.L_x_15:
[----:B---3--:R-:W-:Y:S05]  /*11a0*/  @P1 BRA `(.L_x_16) ;  /* 0x0000000000081947 */ /* 0x008fea0003800000 */
[----:B------:R-:W3:Y:S02]  /*11b0*/  SYNCS.PHASECHK.TRANS64.TRYWAIT P1, [R3+URZ], R0 ;  /* 0x00000000030075a7 */ /* 0x000ee4000802017f */
[----:B---3--:R-:W-:Y:S05]  /*11c0*/  @!P1 BRA `(.L_x_17) ;  /* 0x0000004000b89947 */ /* 0x008fea0003800000 */
.L_x_16:
[----:B------:R-:W-:-:S04]  /*11d0*/  UISETP.LT.AND UP0, UPT, UR40, 0x1, UPT ;  /* 0x000000012800788c */ /* 0x000fc8000bf01270 */
[----:B------:R-:W-:-:S04]  /*11e0*/  USEL UR4, UR40, 0x1, UP0 ;  /* 0x0000000128047887 */ /* 0x000fc80008000000 */
[----:B------:R-:W-:-:S06]  /*11f0*/  UIADD3 UR4, UR40, -UR4, URZ ;  /* 0x8000000428047290 */ /* 0x000fcc000fffe03f */
[----:B--23--:R-:W-:Y:S01]  /*1200*/  IMAD.U32 R0, RZ, RZ, UR4 ;  /* 0x00000004ff007e24 */ /* 0x00cfe2000f8e00ff */
[----:B------:R-:W-:Y:S05]  /*1210*/  WARPSYNC.ALL ;  /* 0x0000000000007948 */ /* 0x000fea0003800000 */
[----:B------:R-:W-:Y:S01]  /*1220*/  ISETP.GE.AND P1, PT, R0, 0x1, PT ;  /* 0x000000010000780c */ /* 0x000fe20003f26270 */
[----:B------:R-:W-:Y:S01]  /*1230*/  UIADD3 UR4, UR42, 0x8100, URZ ;  /* 0x000081002a047890 */ /* 0x000fe2000fffe03f */
[----:B------:R-:W-:Y:S01]  /*1240*/  WARPGROUP.ARRIVE ;  /* 0x00000000000079c5 */ /* 0x000fe20000000000 */
[----:B------:R-:W-:Y:S01]  /*1250*/  UMOV UR9, 0x40000040 ;  /* 0x4000004000097882 */ /* 0x000fe20000000000 */
[----:B------:R-:W-:Y:S01]  /*1260*/  UMOV UR11, 0x40000040 ;  /* 0x40000040000b7882 */ /* 0x000fe20000000000 */
[----:B------:R-:W-:-:S04]  /*1270*/  USHF.R.U32.HI UR4, URZ, 0x4, UR4 ;  /* 0x000000043f047899 */ /* 0x000fc80008011604 */
[----:B------:R-:W-:Y:S02]  /*1280*/  ULOP3.LUT UR5, UR4, 0x3fff, URZ, 0xc0, !UPT ;  /* 0x00003fff04057892 */ /* 0x000fe4000f8ec03f */
[----:B------:R-:W-:Y:S02]  /*1290*/  ULOP3.LUT UR4, UR41, 0x10000, URZ, 0xfc, !UPT ;  /* 0x0001000029047892 */ /* 0x000fe4000f8efc3f */
[----:B------:R-:W-:Y:S02]  /*12a0*/  ULOP3.LUT UR5, UR5, 0x10000, URZ, 0xfc, !UPT ;  /* 0x0001000005057892 */ /* 0x000fe4000f8efc3f */
[----:B------:R-:W-:Y:S02]  /*12b0*/  ULEA UR6, UR39, UR4, 0xa ;  /* 0x0000000427067291 */ /* 0x000fe4000f8e503f */
[----:B------:R-:W-:-:S05]  /*12c0*/  ULEA UR7, UR39, UR5, 0x9 ;  /* 0x0000000527077291 */ /* 0x000fca000f8e483f */
[----:B------:R-:W-:Y:S02]  /*12d0*/  UMOV UR8, UR6 ;  /* 0x0000000600087c82 */ /* 0x000fe40008000000 */
[----:B------:R-:W-:Y:S02]  /*12e0*/  UMOV UR10, UR7 ;  /* 0x00000007000a7c82 */ /* 0x000fe40008000000 */
[----:B------:R-:W-:Y:S01]  /*12f0*/  HGMMA.64x64x8.F32.TF32 R24, gdesc[UR8], RZ, !UPT, gsb0 ;  /* 0x04e00000081879f0 */ /* 0x000fe2000c0028ff */
[----:B------:R-:W-:Y:S02]  /*1300*/  UIADD3 UR8, UR6, 0x2, URZ ;  /* 0x0000000206087890 */ /* 0x000fe4000fffe03f */
[----:B------:R-:W-:Y:S01]  /*1310*/  UIADD3 UR10, UR7, 0x2, URZ ;  /* 0x00000002070a7890 */ /* 0x000fe2000fffe03f */
[----:B------:R-:W-:Y:S01]  /*1320*/  UMOV UR9, 0x40000040 ;  /* 0x4000004000097882 */ /* 0x000fe20000000000 */
[----:B------:R-:W-:Y:S01]  /*1330*/  UMOV UR11, 0x40000040 ;  /* 0x40000040000b7882 */ /* 0x000fe20000000000 */
[----:B------:R-:W-:-:S02]  /*1340*/  WARPGROUP.DEPBAR.LE gsb0, 0x0 ;  /* 0x00008000000079c5 */ /* 0x000fc40000010000 */
[----:B------:R-:W-:-:S06]  /*1350*/  WARPGROUP.ARRIVE ;  /* 0x00000000000079c5 */ /* 0x000fcc0000000000 */
[----:B------:R-:W-:Y:S01]  /*1360*/  HGMMA.64x64x8.F32.TF32 R24, gdesc[UR8], R24, gsb0 ;  /* 0x04e00000081879f0 */ /* 0x000fe20008002818 */
[----:B------:R-:W-:Y:S02]  /*1370*/  UIADD3 UR8, UR6, 0x4, URZ ;  /* 0x0000000406087890 */ /* 0x000fe4000fffe03f */
[----:B------:R-:W-:Y:S01]  /*1380*/  UIADD3 UR10, UR7, 0x4, URZ ;  /* 0x00000004070a7890 */ /* 0x000fe2000fffe03f */
[----:B------:R-:W-:Y:S01]  /*1390*/  UMOV UR9, 0x40000040 ;  /* 0x4000004000097882 */ /* 0x000fe20000000000 */
[----:B------:R-:W-:Y:S01]  /*13a0*/  UMOV UR11, 0x40000040 ;  /* 0x40000040000b7882 */ /* 0x000fe20000000000 */
[----:B------:R-:W-:Y:S02]  /*13b0*/  WARPGROUP.DEPBAR.LE gsb0, 0x0 ;  /* 0x00008000000079c5 */ /* 0x000fe40000010000 */
        /* <DEDUP_REMOVED lines=8> */
[----:B------:R-:W-:Y:S03]  /*1440*/  HGMMA.64x64x8.F32.TF32 R24, gdesc[UR8], R24, gsb0 ;  /* 0x04e00000081879f0 */ /* 0x000fe60008002818 */
[----:B------:R-:W-:Y:S02]  /*1450*/  WARPGROUP.DEPBAR.LE gsb0, 0x0 ;  /* 0x00008000000079c5 */ /* 0x000fe40000010000 */
[----:B------:R-:W-:Y:S05]  /*1460*/  @!P1 BRA `(.L_x_18) ;  /* 0x0000000400189947 */ /* 0x000fea0003800000 */
[----:B------:R-:W-:-:S04]  /*1470*/  UIADD3 UR6, UR39, 0x1, URZ ;  /* 0x0000000127067890 */ /* 0x000fc8000fffe03f */
[----:B------:R-:W-:-:S04]  /*1480*/  UISETP.NE.AND UP0, UPT, UR6, 0x2, UPT ;  /* 0x000000020600788c */ /* 0x000fc8000bf05270 */
[----:B------:R-:W-:Y:S02]  /*1490*/  USEL UR7, URZ, 0x1, UP0 ;  /* 0x000000013f077887 */ /* 0x000fe40008000000 */
[----:B------:R-:W-:Y:S02]  /*14a0*/  USEL UR6, UR6, URZ, UP0 ;  /* 0x0000003f06067287 */ /* 0x000fe40008000000 */
[----:B------:R-:W-:-:S06]  /*14b0*/  ULOP3.LUT UR7, UR38, UR7, URZ, 0x3c, !UPT ;  /* 0x0000000726077292 */ /* 0x000fcc000f8e3c3f */
[----:B01----:R-:W-:Y:S01]  /*14c0*/  IMAD.U32 R5, RZ, RZ, UR7 ;  /* 0x00000007ff057e24 */ /* 0x003fe2000f8e00ff */
[----:B------:R-:W-:-:S06]  /*14d0*/  UMOV UR7, UR39 ;  /* 0x0000002700077c82 */ /* 0x000fcc0008000000 */
.L_x_25:
[----:B01----:R-:W-:Y:S05]  /*14e0*/  @!P0 BRA `(.L_x_19) ;  /* 0x0000000000048947 */ /* 0x003fea0003800000 */
[----:B------:R-:W-:Y:S01]  /*14f0*/  BPT.TRAP 0x1 ;  /* 0x000000040000795c */ /* 0x000fe20000300000 */
.L_x_19:
[----:B------:R-:W0:Y:S01]  /*1500*/  S2UR UR9, SR_CgaCtaId ;  /* 0x00000000000979c3 */ /* 0x000e220000008800 */
[----:B------:R-:W-:Y:S01]  /*1510*/  UMOV UR8, 0x400 ;  /* 0x0000040000087882 */ /* 0x000fe20000000000 */
[----:B------:R-:W-:Y:S01]  /*1520*/  SHF.L.U32 R3, R5, 0x1f, RZ ;  /* 0x0000001f05037819 */ /* 0x000fe200000006ff */
[----:B0-----:R-:W-:-:S04]  /*1530*/  ULEA UR14, UR9, UR8, 0x18 ;  /* 0x00000008090e7291 */ /* 0x001fc8000f8ec03f */
[----:B------:R-:W-:-:S09]  /*1540*/  ULEA UR8, UR6, UR14, 0x3 ;  /* 0x0000000e06087291 */ /* 0x000fd2000f8e183f */
[----:B------:R0:W1:Y:S01]  /*1550*/  SYNCS.PHASECHK.TRANS64.TRYWAIT P1, [UR8], R3 ;  /* 0x00000003ff0075a7 */ /* 0x0000620008020148 */
[----:B------:R-:W-:Y:S05]  /*1560*/  @!P0 BRA `(.L_x_20) ;  /* 0x0000000000048947 */ /* 0x000fea0003800000 */
[----:B------:R-:W-:Y:S01]  /*1570*/  BPT.TRAP 0x1 ;  /* 0x000000040000795c */ /* 0x000fe20000300000 */
.L_x_20:
[----:B-1----:R-:W-:Y:S05]  /*1580*/  @P1 BRA `(.L_x_21) ;  /* 0x0000000000081947 */ /* 0x002fea0003800000 */
[----:B------:R-:W1:Y:S02]  /*1590*/  SYNCS.PHASECHK.TRANS64.TRYWAIT P1, [UR8], R3 ;  /* 0x00000003ff0075a7 */ /* 0x000e640008020148 */
[----:B-1----:R-:W-:Y:S05]  /*15a0*/  @!P1 BRA `(.L_x_22) ;  /* 0x0000003c00d49947 */ /* 0x002fea0003800000 */
.L_x_21:
[----:B------:R-:W-:Y:S01]  /*15b0*/  ULEA UR12, UR6, UR4, 0xa ;  /* 0x00000004060c7291 */ /* 0x000fe2000f8e503f */
[----:B------:R-:W-:Y:S01]  /*15c0*/  WARPGROUP.ARRIVE ;  /* 0x00000000000079c5 */ /* 0x000fe20000000000 */
[----:B------:R-:W-:Y:S01]  /*15d0*/  ULEA UR13, UR6, UR5, 0x9 ;  /* 0x00000005060d7291 */ /* 0x000fe2000f8e483f */
[----:B------:R-:W-:Y:S01]  /*15e0*/  UMOV UR9, 0x40000040 ;  /* 0x4000004000097882 */ /* 0x000fe20000000000 */
[----:B------:R-:W-:-:S03]  /*15f0*/  UMOV UR11, 0x40000040 ;  /* 0x40000040000b7882 */ /* 0x000fc60000000000 */
[----:B------:R-:W-:Y:S02]  /*1600*/  UMOV UR8, UR12 ;  /* 0x0000000c00087c82 */ /* 0x000fe40008000000 */
[----:B------:R-:W-:Y:S02]  /*1610*/  UMOV UR10, UR13 ;  /* 0x0000000d000a7c82 */ /* 0x000fe40008000000 */
[----:B------:R-:W-:Y:S01]  /*1620*/  HGMMA.64x64x8.F32.TF32 R24, gdesc[UR8], R24, gsb0 ;  /* 0x04e00000081879f0 */ /* 0x000fe20008002818 */
        /* <DEDUP_REMOVED lines=23> */
[----:B------:R-:W-:Y:S01]  /*17a0*/  BPT.TRAP 0x1 ;  /* 0x000000040000795c */ /* 0x000fe20000300000 */
.L_x_23:
[----:B------:R-:W-:Y:S01]  /*17b0*/  ULEA UR8, UR7, UR14, 0x3 ;  /* 0x0000000e07087291 */ /* 0x000fe2000f8e183f */
[----:B------:R-:W-:-:S03]  /*17c0*/  ISETP.GT.U32.AND P1, PT, R19, 0x1, PT ;  /* 0x000000011300780c */ /* 0x000fc60003f24070 */
[----:B------:R-:W-:-:S04]  /*17d0*/  UIADD3 UR8, UR8, 0x10, URZ ;  /* 0x0000001008087890 */ /* 0x000fc8000fffe03f */
[----:B------:R-:W-:-:S09]  /*17e0*/  UPRMT UR8, URZ, 0x654, UR8 ;  /* 0x000006543f087896 */ /* 0x000fd20008000008 */
[----:B------:R-:W-:Y:S01]  /*17f0*/  SYNCS.ARRIVE.TRANS64.RED.A1T0 RZ, [UR8], RZ ;  /* 0x000000ffffff79a7 */ /* 0x000fe20008100408 */
[----:B------:R-:W-:Y:S05]  /*1800*/  @P1 BRA `(.L_x_24) ;  /* 0x0000000000041947 */ /* 0x000fea0003800000 */
[----:B------:R-:W-:Y:S01]  /*1810*/  BPT.TRAP 0x1 ;  /* 0x000000040000795c */ /* 0x000fe20000300000 */
.L_x_24:
[----:B------:R-:W-:Y:S01]  /*1820*/  UIADD3 UR6, UR6, 0x1, URZ ;  /* 0x0000000106067890 */ /* 0x000fe2000fffe03f */
[C---:B------:R-:W-:Y:S01]  /*1830*/  ISETP.GT.AND P1, PT, R0.reuse, 0x1, PT ;  /* 0x000000010000780c */ /* 0x040fe20003f24270 */
[----:B------:R-:W-:Y:S01]  /*1840*/  UIADD3 UR7, UR7, 0x1, URZ ;  /* 0x0000000107077890 */ /* 0x000fe2000fffe03f */
[----:B------:R-:W-:Y:S01]  /*1850*/  VIADD R0, R0, 0xffffffff ;  /* 0xffffffff00007836 */ /* 0x000fe20000000000 */
[----:B------:R-:W-:Y:S02]  /*1860*/  UISETP.NE.AND UP0, UPT, UR6, 0x2, UPT ;  /* 0x000000020600788c */ /* 0x000fe4000bf05270 */
[----:B------:R-:W-:Y:S02]  /*1870*/  UISETP.NE.AND UP1, UPT, UR7, 0x2, UPT ;  /* 0x000000020700788c */ /* 0x000fe4000bf25270 */
[----:B------:R-:W-:Y:S02]  /*1880*/  USEL UR8, URZ, 0x1, UP0 ;  /* 0x000000013f087887 */ /* 0x000fe40008000000 */
[----:B------:R-:W-:-:S02]  /*1890*/  USEL UR6, UR6, URZ, UP0 ;  /* 0x0000003f06067287 */ /* 0x000fc40008000000 */
[----:B------:R-:W-:Y:S02]  /*18a0*/  USEL UR7, UR7, URZ, UP1 ;  /* 0x0000003f07077287 */ /* 0x000fe40008800000 */
[----:B------:R-:W-:Y:S01]  /*18b0*/  LOP3.LUT R5, R5, UR8, RZ, 0x3c, !PT ;  /* 0x0000000805057c12 */ /* 0x000fe2000f8e3cff */
[----:B------:R-:W-:Y:S09]  /*18c0*/  @P1 BRA `(.L_x_25) ;  /* 0xfffffffc00041947 */ /* 0x000ff2000383ffff */
.L_x_18:
[----:B------:R-:W2:Y:S02]  /*18d0*/  LDC R0, c[0x0][0x28c] ;  /* 0x0000a300ff007b82 */ /* 0x000ea40000000800 */
[----:B--2---:R-:W-:-:S13]  /*18e0*/  ISETP.GE.AND P1, PT, R0, 0x1, PT ;  /* 0x000000010000780c */ /* 0x004fda0003f26270 */
[----:B------:R-:W-:Y:S05]  /*18f0*/  @!P1 BRA `(.L_x_26) ;  /* 0x0000000000409947 */ /* 0x000fea0003800000 */
[----:B------:R-:W-:Y:S05]  /*1900*/  @!P0 BRA `(.L_x_27) ;  /* 0x0000000000048947 */ /* 0x000fea0003800000 */
[----:B------:R-:W-:Y:S01]  /*1910*/  BPT.TRAP 0x1 ;  /* 0x000000040000795c */ /* 0x000fe20000300000 */
.L_x_27:
[----:B------:R-:W2:Y:S01]  /*1920*/  S2UR UR6, SR_CgaCtaId ;  /* 0x00000000000679c3 */ /* 0x000ea20000008800 */
[----:B------:R-:W-:Y:S01]  /*1930*/  UISETP.LT.AND UP0, UPT, UR40, 0x1, UPT ;  /* 0x000000012800788c */ /* 0x000fe2000bf01270 */
[----:B------:R-:W-:Y:S01]  /*1940*/  ISETP.GT.U32.AND P0, PT, R19, 0x1, PT ;  /* 0x000000011300780c */ /* 0x000fe20003f04070 */
[----:B------:R-:W-:Y:S02]  /*1950*/  UMOV UR5, 0x400 ;  /* 0x0000040000057882 */ /* 0x000fe40000000000 */
[----:B------:R-:W-:-:S04]  /*1960*/  USEL UR4, UR40, 0x1, UP0 ;  /* 0x0000000128047887 */ /* 0x000fc80008000000 */
[----:B------:R-:W-:-:S04]  /*1970*/  UIADD3 UR4, UR39, UR40, -UR4 ;  /* 0x0000002827047290 */ /* 0x000fc8000fffe804 */
[----:B------:R-:W-:-:S04]  /*1980*/  USHF.L.U32 UR4, UR4, 0x3, URZ ;  /* 0x0000000304047899 */ /* 0x000fc8000800063f */
[----:B------:R-:W-:Y:S02]  /*1990*/  ULOP3.LUT UR4, UR4, 0x8, URZ, 0xc0, !UPT ;  /* 0x0000000804047892 */ /* 0x000fe4000f8ec03f */
[----:B--2---:R-:W-:-:S04]  /*19a0*/  ULEA UR5, UR6, UR5, 0x18 ;  /* 0x0000000506057291 */ /* 0x004fc8000f8ec03f */
[----:B------:R-:W-:-:S04]  /*19b0*/  UIADD3 UR4, UR5, 0x10, UR4 ;  /* 0x0000001005047890 */ /* 0x000fc8000fffe004 */
[----:B------:R-:W-:-:S09]  /*19c0*/  UPRMT UR4, URZ, 0x654, UR4 ;  /* 0x000006543f047896 */ /* 0x000fd20008000004 */
[----:B------:R-:W-:Y:S01]  /*19d0*/  SYNCS.ARRIVE.TRANS64.RED.A1T0 RZ, [UR4], RZ ;  /* 0x000000ffffff79a7 */ /* 0x000fe20008100404 */
[----:B------:R-:W-:Y:S05]  /*19e0*/  @P0 BRA `(.L_x_26) ;  /* 0x0000000000040947 */ /* 0x000fea0003800000 */
[----:B------:R-:W-:Y:S01]  /*19f0*/  BPT.TRAP 0x1 ;  /* 0x000000040000795c */ /* 0x000fe20000300000 */
.L_x_26:
[----:B------:R-:W2:Y:S01]  /*1a00*/  LDC R6, c[0x0][0x288] ;  /* 0x0000a200ff067b82 */ /* 0x000ea20000000800 */
[----:B------:R-:W-:Y:S01]  /*1a10*/  LOP3.LUT R0, R22, 0x1, RZ, 0xc0, !PT ;  /* 0x0000000116007812 */ /* 0x000fe200078ec0ff */
[----:B------:R-:W-:Y:S01]  /*1a20*/  UIADD3 UR39, UR40, UR39, URZ ;  /* 0x0000002728277290 */ /* 0x000fe2000fffe03f */
[----:B01----:R-:W-:Y:S01]  /*1a30*/  SHF.R.U32.HI R3, RZ, 0x2, R18 ;  /* 0x00000002ff037819 */ /* 0x003fe20000011612 */
[----:B------:R-:W-:Y:S01]  /*1a40*/  IMAD.SHL.U32 R59, R59, 0x40, RZ ;  /* 0x000000403b3b7824 */ /* 0x000fe200078e00ff */
[----:B------:R-:W-:Y:S01]  /*1a50*/  LOP3.LUT R4, R18, 0x60, RZ, 0xc0, !PT ;  /* 0x0000006012047812 */ /* 0x000fe200078ec0ff */
[----:B------:R-:W-:Y:S01]  /*1a60*/  IMAD.SHL.U32 R8, R0, 0x40, RZ ;  /* 0x0000004000087824 */ /* 0x000fe200078e00ff */
[----:B------:R-:W-:Y:S01]  /*1a70*/  LOP3.LUT R5, R18, 0x3, RZ, 0xc0, !PT ;  /* 0x0000000312057812 */ /* 0x000fe200078ec0ff */
[----:B------:R-:W-:Y:S01]  /*1a80*/  USHF.R.U32.HI UR4, URZ, 0x1, UR39 ;  /* 0x000000013f047899 */ /* 0x000fe20008011627 */
[----:B------:R-:W-:Y:S01]  /*1a90*/  LOP3.LUT R3, R3, 0x7, RZ, 0xc0, !PT ;  /* 0x0000000703037812 */ /* 0x000fe200078ec0ff */
[----:B------:R-:W-:Y:S01]  /*1aa0*/  ULDC UR8, c[0x0][0x284] ;  /* 0x0000a10000087ab9 */ /* 0x000fe20000000800 */
[----:B------:R-:W-:Y:S01]  /*1ab0*/  SHF.R.U32.HI R4, RZ, 0x1, R4 ;  /* 0x00000001ff047819 */ /* 0x000fe20000011604 */
[----:B------:R-:W-:Y:S01]  /*1ac0*/  ULOP3.LUT UR4, UR4, 0x1, URZ, 0xc0, !UPT ;  /* 0x0000000104047892 */ /* 0x000fe2000f8ec03f */
[----:B------:R-:W-:Y:S01]  /*1ad0*/  SHF.R.S32.HI R15, RZ, 0x1f, R57 ;  /* 0x0000001fff0f7819 */ /* 0x000fe20000011439 */
[----:B------:R-:W-:Y:S01]  /*1ae0*/  UISETP.GT.U32.AND UP1, UPT, UR39, 0x1, UPT ;  /* 0x000000012700788c */ /* 0x000fe2000bf24070 */
[--C-:B------:R-:W-:Y:S01]  /*1af0*/  IADD3 R7, RZ, -R4, -R3.reuse ;  /* 0x80000004ff077210 */ /* 0x100fe20007ffe803 */
[----:B------:R-:W-:Y:S01]  /*1b00*/  UISETP.NE.U32.AND UP0, UPT, UR4, 0x1, UPT ;  /* 0x000000010400788c */ /* 0x000fe2000bf05070 */
[----:B------:R-:W-:Y:S01]  /*1b10*/  LOP3.LUT R3, R8, 0x40, R3, 0xe2, !PT ;  /* 0x0000004008037812 */ /* 0x000fe200078ee203 */
[----:B------:R-:W-:Y:S01]  /*1b20*/  IMAD.SHL.U32 R8, R18, 0x2, RZ ;  /* 0x0000000212087824 */ /* 0x000fe200078e00ff */
[----:B------:R-:W-:Y:S01]  /*1b30*/  ULDC.64 UR6, c[0x0][0x5d0] ;  /* 0x0001740000067ab9 */ /* 0x000fe20000000a00 */
[----:B------:R-:W-:Y:S01]  /*1b40*/  UISETP.LT.U32.AND UP1, UPT, UR40, 0x2, UP1 ;  /* 0x000000022800788c */ /* 0x000fe20008f21070 */
[C---:B------:R-:W-:Y:S01]  /*1b50*/  IMAD.WIDE R10, R58.reuse, 0x80, RZ ;  /* 0x000000803a0a7825 */ /* 0x040fe200078e02ff */
[----:B------:R-:W-:Y:S01]  /*1b60*/  UISETP.GT.U32.AND UP0, UPT, UR40, 0x1, !UP0 ;  /* 0x000000012800788c */ /* 0x000fe2000c704070 */
[----:B------:R-:W-:Y:S01]  /*1b70*/  LOP3.LUT R8, R59, 0x6, R8, 0xf8, !PT ;  /* 0x000000063b087812 */ /* 0x000fe200078ef808 */
[----:B------:R-:W-:Y:S01]  /*1b80*/  USEL UR5, URZ, 0x1, !UP1 ;  /* 0x000000013f057887 */ /* 0x000fe2000c800000 */
[----:B--2---:R-:W-:Y:S01]  /*1b90*/  IMAD R12, R5, -0x2, R6 ;  /* 0xfffffffe050c7824 */ /* 0x004fe200078e0206 */
[----:B------:R-:W-:Y:S01]  /*1ba0*/  ISETP.GE.AND P0, PT, R59, R6, PT ;  /* 0x000000063b00720c */ /* 0x000fe20003f06270 */
[----:B------:R-:W-:Y:S01]  /*1bb0*/  IMAD.SHL.U32 R5, R58, 0x80, RZ ;  /* 0x000000803a057824 */ /* 0x000fe200078e00ff */
[----:B------:R-:W-:Y:S01]  /*1bc0*/  SHF.R.S32.HI R9, RZ, 0x1f, R8 ;  /* 0x0000001fff097819 */ /* 0x000fe20000011408 */
[----:B------:R-:W-:Y:S01]  /*1bd0*/  IMAD R6, R15, UR6, RZ ;  /* 0x000000060f067c24 */ /* 0x000fe2000f8e02ff */
[----:B------:R-:W-:Y:S01]  /*1be0*/  USEL UR4, URZ, 0x1, !UP0 ;  /* 0x000000013f047887 */ /* 0x000fe2000c000000 */
[----:B------:R-:W-:Y:S01]  /*1bf0*/  IMAD R0, R0, -0x40, R7 ;  /* 0xffffffc000007824 */ /* 0x000fe200078e0207 */
[----:B------:R-:W-:Y:S01]  /*1c00*/  ISETP.GE.OR P0, PT, R5, UR8, P0 ;  /* 0x0000000805007c0c */ /* 0x000fe20008706670 */
[C---:B------:R-:W-:Y:S01]  /*1c10*/  IMAD R13, R57.reuse, UR7, R6 ;  /* 0x00000007390d7c24 */ /* 0x040fe2000f8e0206 */
[----:B------:R-:W-:Y:S01]  /*1c20*/  LOP3.LUT R71, R10, R3, R4, 0xfe, !PT ;  /* 0x000000030a477212 */ /* 0x000fe200078efe04 */
[----:B------:R-:W-:Y:S01]  /*1c30*/  IMAD.WIDE.U32 R6, R57, UR6, R8 ;  /* 0x0000000639067c25 */ /* 0x000fe2000f8e0008 */
[----:B------:R-:W-:Y:S01]  /*1c40*/  ULOP3.LUT UR39, UR39, 0x1, URZ, 0xc0, !UPT ;  /* 0x0000000127277892 */ /* 0x000fe2000f8ec03f */
[----:B------:R-:W-:Y:S01]  /*1c50*/  IADD3 R3, -R5, UR8, R0 ;  /* 0x0000000805037c10 */ /* 0x000fe2000fffe100 */
[----:B------:R-:W-:Y:S01]  /*1c60*/  ULOP3.LUT UR38, UR4, UR38, UR5, 0x96, !UPT ;  /* 0x0000002604267292 */ /* 0x000fe2000f8e9605 */
[----:B------:R-:W-:-:S02]  /*1c70*/  IMAD.IADD R7, R7, 0x1, R13 ;  /* 0x0000000107077824 */ /* 0x000fc400078e020d */
[----:B------:R-:W-:Y:S02]  /*1c80*/  IMAD.IADD R4, R12, 0x1, -R59 ;  /* 0x000000010c047824 */ /* 0x000fe400078e0a3b */
[----:B------:R-:W-:Y:S02]  /*1c90*/  IMAD.MOV.U32 R0, RZ, RZ, -0x1 ;  /* 0xffffffffff007424 */ /* 0x000fe400078e00ff */
[----:B------:R-:W-:Y:S05]  /*1ca0*/  @P0 BRA `(.L_x_28) ;  /* 0x0000001c000c0947 */ /* 0x000fea0003800000 */
[----:B------:R-:W0:Y:S01]  /*1cb0*/  LDC.64 R64, c[0x0][0x5c8] ;  /* 0x00017200ff407b82 */ /* 0x000e220000000a00 */
[----:B-----5:R-:W-:Y:S01]  /*1cc0*/  FSETP.NEU.AND P1, PT, R56, RZ, PT ;  /* 0x000000ff3800720b */ /* 0x020fe20003f2d000 */
[----:B------:R-:W-:Y:S01]  /*1cd0*/  BSSY B0, `(.L_x_28) ;  /* 0x00001c0000007945 */ /* 0x000fe20003800000 */
[----:B------:R-:W-:-:S04]  /*1ce0*/  ISETP.GT.AND P0, PT, R4, RZ, PT ;  /* 0x000000ff0400720c */ /* 0x000fc80003f04270 */
[----:B------:R-:W-:Y:S01]  /*1cf0*/  ISETP.GT.AND P4, PT, R3, RZ, P0 ;  /* 0x000000ff0300720c */ /* 0x000fe20000784270 */
[-C--:B0-----:R-:W-:Y:S02]  /*1d00*/  IMAD R12, R11, R64.reuse, RZ ;  /* 0x000000400b0c7224 */ /* 0x081fe400078e02ff */
[----:B------:R-:W-:-:S04]  /*1d10*/  IMAD.WIDE.U32 R58, R71, R64, R6 ;  /* 0x00000040473a7225 */ /* 0x000fc800078e0006 */
[----:B------:R-:W-:-:S04]  /*1d20*/  IMAD R5, R71, R65, R12 ;  /* 0x0000004147057224 */ /* 0x000fc800078e020c */
[----:B------:R-:W-:Y:S01]  /*1d30*/  IMAD.IADD R73, R59, 0x1, R5 ;  /* 0x000000013b497824 */ /* 0x000fe200078e0205 */
[----:B------:R-:W-:Y:S06]  /*1d40*/  @!P1 BRA `(.L_x_29) ;  /* 0x0000001000e09947 */ /* 0x000fec0003800000 */
[----:B------:R-:W0:Y:S01]  /*1d50*/  LDC.64 R66, c[0x0][0x5b8] ;  /* 0x00016e00ff427b82 */ /* 0x000e220000000a00 */
[----:B------:R-:W-:-:S07]  /*1d60*/  ULDC.64 UR4, c[0x0][0x5c0] ;  /* 0x0001700000047ab9 */ /* 0x000fce0000000a00 */
[----:B------:R-:W1:Y:S08]  /*1d70*/  LDC.64 R60, c[0x0][0x5b0] ;  /* 0x00016c00ff3c7b82 */ /* 0x000e700000000a00 */
[----:B------:R-:W2:Y:S01]  /*1d80*/  LDC.64 R68, c[0x0][0x5a8] ;  /* 0x00016a00ff447b82 */ /* 0x000ea20000000a00 */
[-C--:B0-----:R-:W-:Y:S02]  /*1d90*/  IMAD R6, R15, R66.reuse, RZ ;  /* 0x000000420f067224 */ /* 0x081fe400078e02ff */
[----:B------:R-:W-:-:S04]  /*1da0*/  IMAD.WIDE.U32 R12, R57, R66, R8 ;  /* 0x00000042390c7225 */ /* 0x000fc800078e0008 */
[----:B------:R-:W-:Y:S02]  /*1db0*/  IMAD R59, R57, R67, R6 ;  /* 0x00000043393b7224 */ /* 0x000fe400078e0206 */
[-C--:B-1----:R-:W-:Y:S02]  /*1dc0*/  IMAD R10, R11, R60.reuse, RZ ;  /* 0x0000003c0b0a7224 */ /* 0x082fe400078e02ff */
[----:B------:R-:W-:Y:S02]  /*1dd0*/  IMAD.IADD R13, R13, 0x1, R59 ;  /* 0x000000010d0d7824 */ /* 0x000fe400078e023b */
[C---:B------:R-:W-:Y:S02]  /*1de0*/  IMAD R63, R71.reuse, R61, R10 ;  /* 0x0000003d473f7224 */ /* 0x040fe400078e020a */
[----:B------:R-:W-:-:S04]  /*1df0*/  IMAD.WIDE.U32 R6, R71, R60, R12 ;  /* 0x0000003c47067225 */ /* 0x000fc800078e000c */
[----:B------:R-:W-:Y:S01]  /*1e00*/  IMAD.IADD R5, R7, 0x1, R63 ;  /* 0x0000000107057824 */ /* 0x000fe200078e023f */
[----:B--2---:R-:W-:-:S04]  /*1e10*/  LEA R14, P1, R6, R68, 0x2 ;  /* 0x00000044060e7211 */ /* 0x004fc800078210ff */
[----:B------:R-:W-:-:S05]  /*1e20*/  LEA.HI.X R15, R6, R69, R5, 0x2, P1 ;  /* 0x00000045060f7211 */ /* 0x000fca00008f1405 */
[----:B------:R0:W2:Y:S01]  /*1e30*/  @P4 LDG.E.LTC128B R5, desc[UR36][R14.64] ;  /* 0x000000240e054981 */ /* 0x0000a2000c1e1920 */
[----:B------:R-:W-:Y:S01]  /*1e40*/  IMAD.WIDE.U32 R6, R71, R60, R8 ;  /* 0x0000003c47067225 */ /* 0x000fe200078e0008 */
[C---:B------:R-:W-:Y:S01]  /*1e50*/  SHF.L.U64.HI R11, R60.reuse, 0x3, R61 ;  /* 0x000000033c0b7819 */ /* 0x040fe2000001023d */
[----:B------:R-:W-:Y:S01]  /*1e60*/  BSSY B1, `(.L_x_30) ;  /* 0x0000016000017945 */ /* 0x000fe20003800000 */
[----:B------:R-:W-:Y:S01]  /*1e70*/  ISETP.GT.AND P0, PT, R3, 0x8, P0 ;  /* 0x000000080300780c */ /* 0x000fe20000704270 */
[----:B------:R-:W-:Y:S02]  /*1e80*/  IMAD.IADD R7, R63, 0x1, R7 ;  /* 0x000000013f077824 */ /* 0x000fe400078e0207 */
[----:B------:R-:W-:Y:S02]  /*1e90*/  IMAD.SHL.U32 R10, R60, 0x8, RZ ;  /* 0x000000083c0a7824 */ /* 0x000fe400078e00ff */
[----:B------:R-:W-:-:S04]  /*1ea0*/  IMAD.WIDE.U32 R20, R57, R66, R6 ;  /* 0x0000004239147225 */ /* 0x000fc800078e0006 */
[----:B------:R-:W-:Y:S01]  /*1eb0*/  IMAD.WIDE.U32 R60, R71, R60, R10 ;  /* 0x0000003c473c7225 */ /* 0x000fe200078e000a */
[----:B------:R-:W-:Y:S02]  /*1ec0*/  LEA R10, P1, R58, UR4, 0x2 ;  /* 0x000000043a0a7c11 */ /* 0x000fe4000f8210ff */
[----:B------:R-:W-:Y:S01]  /*1ed0*/  LEA R6, P3, R20, R68, 0x2 ;  /* 0x0000004414067211 */ /* 0x000fe200078610ff */
[----:B0-----:R-:W-:Y:S01]  /*1ee0*/  IMAD.IADD R14, R59, 0x1, R21 ;  /* 0x000000013b0e7824 */ /* 0x001fe200078e0215 */
[----:B------:R-:W-:Y:S01]  /*1ef0*/  LEA.HI.X R11, R58, UR5, R73, 0x2, P1 ;  /* 0x000000053a0b7c11 */ /* 0x000fe200088f1449 */
[----:B------:R-:W-:Y:S01]  /*1f00*/  IMAD.IADD R63, R63, 0x1, R61 ;  /* 0x000000013f3f7824 */ /* 0x000fe200078e023d */
[----:B------:R-:W-:Y:S02]  /*1f10*/  ISETP.GT.AND P1, PT, R4, 0x1, PT ;  /* 0x000000010400780c */ /* 0x000fe40003f24270 */
[----:B------:R-:W-:Y:S01]  /*1f20*/  IADD3 R15, P2, R12, R60, RZ ;  /* 0x0000003c0c0f7210 */ /* 0x000fe20007f5e0ff */
[----:B--2---:R-:W-:-:S04]  /*1f30*/  FMUL R7, R5, R56 ;  /* 0x0000003805077220 */ /* 0x004fc80000400000 */
[----:B------:R-:W-:Y:S01]  /*1f40*/  FFMA R21, R24, R23, R7 ;  /* 0x0000001718157223 */ /* 0x000fe20000000007 */
[----:B------:R-:W-:Y:S01]  /*1f50*/  LEA.HI.X R7, R20, R69, R14, 0x2, P3 ;  /* 0x0000004514077211 */ /* 0x000fe200018f140e */
[----:B------:R-:W-:Y:S01]  /*1f60*/  IMAD.X R20, R63, 0x1, R13, P2 ;  /* 0x000000013f147824 */ /* 0x000fe200010e060d */
[----:B------:R-:W-:Y:S02]  /*1f70*/  LEA R14, P3, R15, R68, 0x2 ;  /* 0x000000440f0e7211 */ /* 0x000fe400078610ff */
[----:B------:R0:W-:Y:S01]  /*1f80*/  @P4 STG.E desc[UR36][R10.64], R21 ;  /* 0x000000150a004986 */ /* 0x0001e2000c101924 */
[----:B------:R-:W-:-:S13]  /*1f90*/  ISETP.GT.AND P4, PT, R3, RZ, P1 ;  /* 0x000000ff0300720c */ /* 0x000fda0000f84270 */
[----:B0-----:R-:W-:Y:S05]  /*1fa0*/  @!P4 BRA `(.L_x_31) ;  /* 0x000000000004c947 */ /* 0x001fea0003800000 */
[----:B------:R0:W5:Y:S02]  /*1fb0*/  LDG.E.LTC128B R5, desc[UR36][R6.64+0x4] ;  /* 0x0000042406057981 */ /* 0x000164000c1e1920 */
.L_x_31:
[----:B------:R-:W-:Y:S05]  /*1fc0*/  BSYNC B1 ;  /* 0x0000000000017941 */ /* 0x000fea0003800000 */
.L_x_30:
[----:B-----5:R-:W-:Y:S01]  /*1fd0*/  FMUL R12, R5, R56 ;  /* 0x00000038050c7220 */ /* 0x020fe20000400000 */
[----:B------:R-:W-:-:S03]  /*1fe0*/  LEA.HI.X R15, R15, R69, R20, 0x2, P3 ;  /* 0x000000450f0f7211 */ /* 0x000fc600018f1414 */
[----:B------:R-:W-:Y:S01]  /*1ff0*/  FFMA R61, R25, R23, R12 ;  /* 0x00000017193d7223 */ /* 0x000fe2000000000c */
[----:B------:R-:W-:-:S04]  /*2000*/  IMAD.MOV.U32 R25, RZ, RZ, R5 ;  /* 0x000000ffff197224 */ /* 0x000fc800078e0005 */
[----:B------:R1:W-:Y:S04]  /*2010*/  @P4 STG.E desc[UR36][R10.64+0x4], R61 ;  /* 0x0000043d0a004986 */ /* 0x0003e8000c101924 */
[----:B------:R-:W2:Y:S01]  /*2020*/  @P0 LDG.E.LTC128B R25, desc[UR36][R14.64] ;  /* 0x000000240e190981 */ /* 0x000ea2000c1e1920 */
[C---:B------:R-:W-:Y:S01]  /*2030*/  SHF.L.U64.HI R13, R64.reuse, 0x5, R65 ;  /* 0x00000005400d7819 */ /* 0x040fe20000010241 */
[----:B------:R-:W-:Y:S01]  /*2040*/  BSSY B1, `(.L_x_32) ;  /* 0x0000010000017945 */ /* 0x000fe20003800000 */
[----:B------:R-:W-:Y:S02]  /*2050*/  LEA R12, P3, R64, R10, 0x5 ;  /* 0x0000000a400c7211 */ /* 0x000fe400078628ff */
[----:B------:R-:W-:Y:S02]  /*2060*/  IADD3 R20, P2, R8, R60, RZ ;  /* 0x0000003c08147210 */ /* 0x000fe40007f5e0ff */
[----:B------:R-:W-:Y:S01]  /*2070*/  ISETP.GT.AND P1, PT, R3, 0x8, P1 ;  /* 0x000000080300780c */ /* 0x000fe20000f24270 */
[----:B------:R-:W-:-:S02]  /*2080*/  IMAD.X R13, R13, 0x1, R11, P3 ;  /* 0x000000010d0d7824 */ /* 0x000fc400018e060b */
[----:B------:R-:W-:Y:S01]  /*2090*/  IMAD.X R21, R9, 0x1, R63, P2 ;  /* 0x0000000109157824 */ /* 0x000fe200010e063f */
[----:B------:R-:W-:Y:S01]  /*20a0*/  ISETP.GT.AND P2, PT, R4, 0x8, PT ;  /* 0x000000080400780c */ /* 0x000fe20003f44270 */
[----:B------:R-:W-:-:S05]  /*20b0*/  IMAD.WIDE.U32 R20, R57, R66, R20 ;  /* 0x0000004239147225 */ /* 0x000fca00078e0014 */
[----:B------:R-:W-:Y:S02]  /*20c0*/  IADD3 R9, R59, R21, RZ ;  /* 0x000000153b097210 */ /* 0x000fe40007ffe0ff */
[----:B------:R-:W-:-:S04]  /*20d0*/  LEA R8, P4, R20, R68, 0x2 ;  /* 0x0000004414087211 */ /* 0x000fc800078810ff */
[----:B------:R-:W-:Y:S01]  /*20e0*/  LEA.HI.X R9, R20, R69, R9, 0x2, P4 ;  /* 0x0000004514097211 */ /* 0x000fe200020f1409 */
[----:B--2---:R-:W-:-:S04]  /*20f0*/  FMUL R5, R25, R56 ;  /* 0x0000003819057220 */ /* 0x004fc80000400000 */
[----:B------:R-:W-:-:S05]  /*2100*/  FFMA R5, R26, R23, R5 ;  /* 0x000000171a057223 */ /* 0x000fca0000000005 */
[----:B------:R1:W-:Y:S01]  /*2110*/  @P0 STG.E desc[UR36][R12.64], R5 ;  /* 0x000000050c000986 */ /* 0x0003e2000c101924 */
[----:B------:R-:W-:Y:S05]  /*2120*/  @!P1 BRA `(.L_x_33) ;  /* 0x0000000000049947 */ /* 0x000fea0003800000 */
[----:B------:R2:W5:Y:S02]  /*2130*/  LDG.E.LTC128B R25, desc[UR36][R8.64+0x4] ;  /* 0x0000042408197981 */ /* 0x000564000c1e1920 */
.L_x_33:
[----:B------:R-:W-:Y:S05]  /*2140*/  BSYNC B1 ;  /* 0x0000000000017941 */ /* 0x000fea0003800000 */
.L_x_32:
[----:B-----5:R-:W-:Y:S01]  /*2150*/  FMUL R14, R25, R56 ;  /* 0x00000038190e7220 */ /* 0x020fe20000400000 */
[----:B------:R-:W-:Y:S01]  /*2160*/  ISETP.GT.AND P3, PT, R3, RZ, P2 ;  /* 0x000000ff0300720c */ /* 0x000fe20001764270 */
[----:B------:R-:W-:Y:S01]  /*2170*/  BSSY B1, `(.L_x_34) ;  /* 0x0000006000017945 */ /* 0x000fe20003800000 */
[----:B------:R-:W-:Y:S01]  /*2180*/  ISETP.GT.AND P0, PT, R4, 0x9, PT ;  /* 0x000000090400780c */ /* 0x000fe20003f04270 */
[----:B------:R-:W-:-:S05]  /*2190*/  FFMA R27, R27, R23, R14 ;  /* 0x000000171b1b7223 */ /* 0x000fca000000000e */
[----:B------:R3:W-:Y:S05]  /*21a0*/  @P1 STG.E desc[UR36][R12.64+0x4], R27 ;  /* 0x0000041b0c001986 */ /* 0x0007ea000c101924 */
[----:B------:R-:W-:Y:S05]  /*21b0*/  @!P3 BRA `(.L_x_35) ;  /* 0x000000000004b947 */ /* 0x000fea0003800000 */
[----:B------:R4:W5:Y:S02]  /*21c0*/  LDG.E.LTC128B R25, desc[UR36][R6.64+0x20] ;  /* 0x0000202406197981 */ /* 0x000964000c1e1920 */
.L_x_35:
[----:B------:R-:W-:Y:S05]  /*21d0*/  BSYNC B1 ;  /* 0x0000000000017941 */ /* 0x000fea0003800000 */
.L_x_34:
[----:B-1---5:R-:W-:Y:S01]  /*21e0*/  FMUL R5, R25, R56 ;  /* 0x0000003819057220 */ /* 0x022fe20000400000 */
[----:B------:R-:W-:Y:S01]  /*21f0*/  ISETP.GT.AND P1, PT, R3, RZ, P0 ;  /* 0x000000ff0300720c */ /* 0x000fe20000724270 */
[----:B------:R-:W-:Y:S02]  /*2200*/  BSSY B1, `(.L_x_36) ;  /* 0x0000005000017945 */ /* 0x000fe40003800000 */
[----:B------:R-:W-:-:S05]  /*2210*/  FFMA R5, R28, R23, R5 ;  /* 0x000000171c057223 */ /* 0x000fca0000000005 */
[----:B------:R1:W-:Y:S05]  /*2220*/  @P3 STG.E desc[UR36][R10.64+0x20], R5 ;  /* 0x000020050a003986 */ /* 0x0003ea000c101924 */
[----:B------:R-:W-:Y:S05]  /*2230*/  @!P1 BRA `(.L_x_37) ;  /* 0x0000000000049947 */ /* 0x000fea0003800000 */
[----:B------:R0:W5:Y:S02]  /*2240*/  LDG.E.LTC128B R25, desc[UR36][R6.64+0x24] ;  /* 0x0000242406197981 */ /* 0x000164000c1e1920 */
.L_x_37:
[----:B------:R-:W-:Y:S05]  /*2250*/  BSYNC B1 ;  /* 0x0000000000017941 */ /* 0x000fea0003800000 */
.L_x_36:
[----:B-----5:R-:W-:Y:S01]  /*2260*/  FMUL R14, R25, R56 ;  /* 0x00000038190e7220 */ /* 0x020fe20000400000 */
[----:B------:R-:W-:Y:S01]  /*2270*/  ISETP.GT.AND P2, PT, R3, 0x8, P2 ;  /* 0x000000080300780c */ /* 0x000fe20001744270 */
[----:B------:R-:W-:Y:S02]  /*2280*/  BSSY B1, `(.L_x_38) ;  /* 0x0000005000017945 */ /* 0x000fe40003800000 */
[----:B------:R-:W-:-:S05]  /*2290*/  FFMA R29, R29, R23, R14 ;  /* 0x000000171d1d7223 */ /* 0x000fca000000000e */
[----:B------:R0:W-:Y:S05]  /*22a0*/  @P1 STG.E desc[UR36][R10.64+0x24], R29 ;  /* 0x0000241d0a001986 */ /* 0x0001ea000c101924 */
[----:B------:R-:W-:Y:S05]  /*22b0*/  @!P2 BRA `(.L_x_39) ;  /* 0x000000000004a947 */ /* 0x000fea0003800000 */
[----:B------:R0:W5:Y:S02]  /*22c0*/  LDG.E.LTC128B R25, desc[UR36][R8.64+0x20] ;  /* 0x0000202408197981 */ /* 0x000164000c1e1920 */
.L_x_39:
[----:B------:R-:W-:Y:S05]  /*22d0*/  BSYNC B1 ;  /* 0x0000000000017941 */ /* 0x000fea0003800000 */
.L_x_38:
[----:B-1---5:R-:W-:Y:S01]  /*22e0*/  FMUL R5, R25, R56 ;  /* 0x0000003819057220 */ /* 0x022fe20000400000 */
[----:B------:R-:W-:Y:S01]  /*22f0*/  ISETP.GT.AND P0, PT, R3, 0x8, P0 ;  /* 0x000000080300780c */ /* 0x000fe20000704270 */
[----:B------:R-:W-:Y:S01]  /*2300*/  BSSY B1, `(.L_x_40) ;  /* 0x0000006000017945 */ /* 0x000fe20003800000 */
[----:B------:R-:W-:Y:S01]  /*2310*/  ISETP.GT.AND P1, PT, R4, 0x10, PT ;  /* 0x000000100400780c */ /* 0x000fe20003f24270 */
[----:B------:R-:W-:-:S05]  /*2320*/  FFMA R5, R30, R23, R5 ;  /* 0x000000171e057223 */ /* 0x000fca0000000005 */
[----:B------:R1:W-:Y:S05]  /*2330*/  @P2 STG.E desc[UR36][R12.64+0x20], R5 ;  /* 0x000020050c002986 */ /* 0x0003ea000c101924 */
[----:B------:R-:W-:Y:S05]  /*2340*/  @!P0 BRA `(.L_x_41) ;  /* 0x0000000000048947 */ /* 0x000fea0003800000 */
[----:B------:R0:W5:Y:S02]  /*2350*/  LDG.E.LTC128B R25, desc[UR36][R8.64+0x24] ;  /* 0x0000242408197981 */ /* 0x000164000c1e1920 */
.L_x_41:
[----:B------:R-:W-:Y:S05]  /*2360*/  BSYNC B1 ;  /* 0x0000000000017941 */ /* 0x000fea0003800000 */
.L_x_40:
        /* <DEDUP_REMOVED lines=8> */
.L_x_43:
[----:B------:R-:W-:Y:S05]  /*23f0*/  BSYNC B1 ;  /* 0x0000000000017941 */ /* 0x000fea0003800000 */
.L_x_42:
[----:B-1---5:R-:W-:Y:S01]  /*2400*/  FMUL R5, R25, R56 ;  /* 0x0000003819057220 */ /* 0x022fe20000400000 */
[----:B------:R-:W-:Y:S01]  /*2410*/  ISETP.GT.AND P0, PT, R3, RZ, P2 ;  /* 0x000000ff0300720c */ /* 0x000fe20001704270 */
[----:B------:R-:W-:Y:S02]  /*2420*/  BSSY B1, `(.L_x_44) ;  /* 0x0000005000017945 */ /* 0x000fe40003800000 */
[----:B------:R-:W-:-:S05]  /*2430*/  FFMA R5, R32, R23, R5 ;  /* 0x0000001720057223 */ /* 0x000fca0000000005 */
[----:B------:R1:W-:Y:S05]  /*2440*/  @P3 STG.E desc[UR36][R10.64+0x40], R5 ;  /* 0x000040050a003986 */ /* 0x0003ea000c101924 */
[----:B------:R-:W-:Y:S05]  /*2450*/  @!P0 BRA `(.L_x_45) ;  /* 0x0000000000048947 */ /* 0x000fea0003800000 */
[----:B------:R0:W5:Y:S02]  /*2460*/  LDG.E.LTC128B R25, desc[UR36][R6.64+0x44] ;  /* 0x0000442406197981 */ /* 0x000164000c1e1920 */
.L_x_45:
[----:B------:R-:W-:Y:S05]  /*2470*/  BSYNC B1 ;  /* 0x0000000000017941 */ /* 0x000fea0003800000 */
.L_x_44:
[----:B-----5:R-:W-:Y:S01]  /*2480*/  FMUL R14, R25, R56 ;  /* 0x00000038190e7220 */ /* 0x020fe20000400000 */
[----:B------:R-:W-:Y:S01]  /*2490*/  ISETP.GT.AND P1, PT, R3, 0x8, P1 ;  /* 0x000000080300780c */ /* 0x000fe20000f24270 */
[----:B------:R-:W-:Y:S02]  /*24a0*/  BSSY B1, `(.L_x_46) ;  /* 0x0000005000017945 */ /* 0x000fe40003800000 */
[----:B------:R-:W-:-:S05]  /*24b0*/  FFMA R33, R33, R23, R14 ;  /* 0x0000001721217223 */ /* 0x000fca000000000e */
[----:B------:R0:W-:Y:S05]  /*24c0*/  @P0 STG.E desc[UR36][R10.64+0x44], R33 ;  /* 0x000044210a000986 */ /* 0x0001ea000c101924 */
[----:B------:R-:W-:Y:S05]  /*24d0*/  @!P1 BRA `(.L_x_47) ;  /* 0x0000000000049947 */ /* 0x000fea0003800000 */
[----:B------:R0:W5:Y:S02]  /*24e0*/  LDG.E.LTC128B R25, desc[UR36][R8.64+0x40] ;  /* 0x0000402408197981 */ /* 0x000164000c1e1920 */
.L_x_47:
[----:B------:R-:W-:Y:S05]  /*24f0*/  BSYNC B1 ;  /* 0x0000000000017941 */ /* 0x000fea0003800000 */
.L_x_46:
        /* <DEDUP_REMOVED lines=8> */
.L_x_49:
[----:B------:R-:W-:Y:S05]  /*2580*/  BSYNC B1 ;  /* 0x0000000000017941 */ /* 0x000fea0003800000 */
.L_x_48:
        /* <DEDUP_REMOVED lines=8> */
.L_x_51:
[----:B------:R-:W-:Y:S05]  /*2610*/  BSYNC B1 ;  /* 0x0000000000017941 */ /* 0x000fea0003800000 */
.L_x_50:
[----:B-1---5:R-:W-:Y:S01]  /*2620*/  FMUL R5, R25, R56 ;  /* 0x0000003819057220 */ /* 0x022fe20000400000 */
[----:B------:R-:W-:Y:S01]  /*2630*/  ISETP.GT.AND P2, PT, R3, RZ, P1 ;  /* 0x000000ff0300720c */ /* 0x000fe20000f44270 */
[----:B------:R-:W-:Y:S02]  /*2640*/  BSSY B1, `(.L_x_52) ;  /* 0x0000005000017945 */ /* 0x000fe40003800000 */
[----:B------:R-:W-:-:S05]  /*2650*/  FFMA R5, R36, R23, R5 ;  /* 0x0000001724057223 */ /* 0x000fca0000000005 */
[----:B------:R1:W-:Y:S05]  /*2660*/  @P3 STG.E desc[UR36][R10.64+0x60], R5 ;  /* 0x000060050a003986 */ /* 0x0003ea000c101924 */
[----:B------:R-:W-:Y:S05]  /*2670*/  @!P2 BRA `(.L_x_53) ;  /* 0x000000000004a947 */ /* 0x000fea0003800000 */
[----:B------:R0:W5:Y:S02]  /*2680*/  LDG.E.LTC128B R25, desc[UR36][R6.64+0x64] ;  /* 0x0000642406197981 */ /* 0x000164000c1e1920 */
.L_x_53:
[----:B------:R-:W-:Y:S05]  /*2690*/  BSYNC B1 ;  /* 0x0000000000017941 */ /* 0x000fea0003800000 */
.L_x_52:
[----:B-----5:R-:W-:Y:S01]  /*26a0*/  FMUL R14, R25, R56 ;  /* 0x00000038190e7220 */ /* 0x020fe20000400000 */
[----:B------:R-:W-:Y:S01]  /*26b0*/  ISETP.GT.AND P0, PT, R3, 0x8, P0 ;  /* 0x000000080300780c */ /* 0x000fe20000704270 */
[----:B------:R-:W-:Y:S02]  /*26c0*/  BSSY B1, `(.L_x_54) ;  /* 0x0000005000017945 */ /* 0x000fe40003800000 */
[----:B------:R-:W-:-:S05]  /*26d0*/  FFMA R37, R37, R23, R14 ;  /* 0x0000001725257223 */ /* 0x000fca000000000e */
[----:B------:R0:W-:Y:S05]  /*26e0*/  @P2 STG.E desc[UR36][R10.64+0x64], R37 ;  /* 0x000064250a002986 */ /* 0x0001ea000c101924 */
[----:B------:R-:W-:Y:S05]  /*26f0*/  @!P0 BRA `(.L_x_55) ;  /* 0x0000000000048947 */ /* 0x000fea0003800000 */
[----:B------:R0:W5:Y:S02]  /*2700*/  LDG.E.LTC128B R25, desc[UR36][R8.64+0x60] ;  /* 0x0000602408197981 */ /* 0x000164000c1e1920 */
.L_x_55:
[----:B------:R-:W-:Y:S05]  /*2710*/  BSYNC B1 ;  /* 0x0000000000017941 */ /* 0x000fea0003800000 */
.L_x_54:
        /* <DEDUP_REMOVED lines=8> */
.L_x_57:
[----:B------:R-:W-:Y:S05]  /*27a0*/  BSYNC B1 ;  /* 0x0000000000017941 */ /* 0x000fea0003800000 */
.L_x_56:
        /* <DEDUP_REMOVED lines=8> */
.L_x_59:
[----:B------:R-:W-:Y:S05]  /*2830*/  BSYNC B1 ;  /* 0x0000000000017941 */ /* 0x000fea0003800000 */
.L_x_58:
[----:B-1---5:R-:W-:Y:S01]  /*2840*/  FMUL R5, R25, R56 ;  /* 0x0000003819057220 */ /* 0x022fe20000400000 */
[----:B------:R-:W-:Y:S01]  /*2850*/  ISETP.GT.AND P1, PT, R3, RZ, P0 ;  /* 0x000000ff0300720c */ /* 0x000fe20000724270 */
[----:B------:R-:W-:Y:S02]  /*2860*/  BSSY B1, `(.L_x_60) ;  /* 0x0000005000017945 */ /* 0x000fe40003800000 */
[----:B------:R-:W-:-:S05]  /*2870*/  FFMA R5, R40, R23, R5 ;  /* 0x0000001728057223 */ /* 0x000fca0000000005 */
[----:B------:R1:W-:Y:S05]  /*2880*/  @P3 STG.E desc[UR36][R10.64+0x80], R5 ;  /* 0x000080050a003986 */ /* 0x0003ea000c101924 */
[----:B------:R-:W-:Y:S05]  /*2890*/  @!P1 BRA `(.L_x_61) ;  /* 0x0000000000049947 */ /* 0x000fea0003800000 */
[----:B------:R0:W5:Y:S02]  /*28a0*/  LDG.E.LTC128B R25, desc[UR36][R6.64+0x84] ;  /* 0x0000842406197981 */ /* 0x000164000c1e1920 */
.L_x_61:
[----:B------:R-:W-:Y:S05]  /*28b0*/  BSYNC B1 ;  /* 0x0000000000017941 */ /* 0x000fea0003800000 */
.L_x_60:
[----:B-----5:R-:W-:Y:S01]  /*28c0*/  FMUL R14, R25, R56 ;  /* 0x00000038190e7220 */ /* 0x020fe20000400000 */
[----:B------:R-:W-:Y:S01]  /*28d0*/  ISETP.GT.AND P2, PT, R3, 0x8, P2 ;  /* 0x000000080300780c */ /* 0x000fe20001744270 */
[----:B------:R-:W-:Y:S02]  /*28e0*/  BSSY B1, `(.L_x_62) ;  /* 0x0000005000017945 */ /* 0x000fe40003800000 */
[----:B------:R-:W-:-:S05]  /*28f0*/  FFMA R41, R41, R23, R14 ;  /* 0x0000001729297223 */ /* 0x000fca000000000e */
[----:B------:R0:W-:Y:S05]  /*2900*/  @P1 STG.E desc[UR36][R10.64+0x84], R41 ;  /* 0x000084290a001986 */ /* 0x0001ea000c101924 */
[----:B------:R-:W-:Y:S05]  /*2910*/  @!P2 BRA `(.L_x_63) ;  /* 0x000000000004a947 */ /* 0x000fea0003800000 */
[----:B------:R0:W5:Y:S02]  /*2920*/  LDG.E.LTC128B R25, desc[UR36][R8.64+0x80] ;  /* 0x0000802408197981 */ /* 0x000164000c1e1920 */
.L_x_63:
[----:B------:R-:W-:Y:S05]  /*2930*/  BSYNC B1 ;  /* 0x0000000000017941 */ /* 0x000fea0003800000 */
.L_x_62:
        /* <DEDUP_REMOVED lines=8> */
.L_x_65:
[----:B------:R-:W-:Y:S05]  /*29c0*/  BSYNC B1 ;  /* 0x0000000000017941 */ /* 0x000fea0003800000 */
.L_x_64:
        /* <DEDUP_REMOVED lines=8> */
.L_x_67:
[----:B------:R-:W-:Y:S05]  /*2a50*/  BSYNC B1 ;  /* 0x0000000000017941 */ /* 0x000fea0003800000 */
.L_x_66:
[----:B-1---5:R-:W-:Y:S01]  /*2a60*/  FMUL R5, R25, R56 ;  /* 0x0000003819057220 */ /* 0x022fe20000400000 */
[----:B------:R-:W-:Y:S01]  /*2a70*/  ISETP.GT.AND P0, PT, R3, RZ, P2 ;  /* 0x000000ff0300720c */ /* 0x000fe20001704270 */
[----:B------:R-:W-:Y:S02]  /*2a80*/  BSSY B1, `(.L_x_68) ;  /* 0x0000005000017945 */ /* 0x000fe40003800000 */
[----:B------:R-:W-:-:S05]  /*2a90*/  FFMA R5, R44, R23, R5 ;  /* 0x000000172c057223 */ /* 0x000fca0000000005 */
[----:B------:R1:W-:Y:S05]  /*2aa0*/  @P3 STG.E desc[UR36][R10.64+0xa0], R5 ;  /* 0x0000a0050a003986 */ /* 0x0003ea000c101924 */
[----:B------:R-:W-:Y:S05]  /*2ab0*/  @!P0 BRA `(.L_x_69) ;  /* 0x0000000000048947 */ /* 0x000fea0003800000 */
[----:B------:R0:W5:Y:S02]  /*2ac0*/  LDG.E.LTC128B R25, desc[UR36][R6.64+0xa4] ;  /* 0x0000a42406197981 */ /* 0x000164000c1e1920 */
.L_x_69:
[----:B------:R-:W-:Y:S05]  /*2ad0*/  BSYNC B1 ;  /* 0x0000000000017941 */ /* 0x000fea0003800000 */
.L_x_68:
[----:B-----5:R-:W-:Y:S01]  /*2ae0*/  FMUL R14, R25, R56 ;  /* 0x00000038190e7220 */ /* 0x020fe20000400000 */
[----:B------:R-:W-:Y:S01]  /*2af0*/  ISETP.GT.AND P1, PT, R3, 0x8, P1 ;  /* 0x000000080300780c */ /* 0x000fe20000f24270 */
[----:B------:R-:W-:Y:S02]  /*2b00*/  BSSY B1, `(.L_x_70) ;  /* 0x0000005000017945 */ /* 0x000fe40003800000 */
[----:B------:R-:W-:-:S05]  /*2b10*/  FFMA R45, R45, R23, R14 ;  /* 0x000000172d2d7223 */ /* 0x000fca000000000e */
[----:B------:R0:W-:Y:S05]  /*2b20*/  @P0 STG.E desc[UR36][R10.64+0xa4], R45 ;  /* 0x0000a42d0a000986 */ /* 0x0001ea000c101924 */
[----:B------:R-:W-:Y:S05]  /*2b30*/  @!P1 BRA `(.L_x_71) ;  /* 0x0000000000049947 */ /* 0x000fea0003800000 */
[----:B------:R0:W5:Y:S02]  /*2b40*/  LDG.E.LTC128B R25, desc[UR36][R8.64+0xa0] ;  /* 0x0000a02408197981 */ /* 0x000164000c1e1920 */
.L_x_71:
[----:B------:R-:W-:Y:S05]  /*2b50*/  BSYNC B1 ;  /* 0x0000000000017941 */ /* 0x000fea0003800000 */
.L_x_70:
        /* <DEDUP_REMOVED lines=8> */
.L_x_73:
[----:B------:R-:W-:Y:S05]  /*2be0*/  BSYNC B1 ;  /* 0x0000000000017941 */ /* 0x000fea0003800000 */
.L_x_72:
        /* <DEDUP_REMOVED lines=8> */
.L_x_75:
[----:B------:R-:W-:Y:S05]  /*2c70*/  BSYNC B1 ;  /* 0x0000000000017941 */ /* 0x000fea0003800000 */
.L_x_74:
[----:B-1---5:R-:W-:Y:S01]  /*2c80*/  FMUL R5, R25, R56 ;  /* 0x0000003819057220 */ /* 0x022fe20000400000 */
[----:B------:R-:W-:Y:S01]  /*2c90*/  ISETP.GT.AND P2, PT, R3, RZ, P1 ;  /* 0x000000ff0300720c */ /* 0x000fe20000f44270 */
[----:B------:R-:W-:Y:S02]  /*2ca0*/  BSSY B1, `(.L_x_76) ;  /* 0x0000005000017945 */ /* 0x000fe40003800000 */
[----:B------:R-:W-:-:S05]  /*2cb0*/  FFMA R5, R48, R23, R5 ;  /* 0x0000001730057223 */ /* 0x000fca0000000005 */
[----:B------:R1:W-:Y:S05]  /*2cc0*/  @P3 STG.E desc[UR36][R10.64+0xc0], R5 ;  /* 0x0000c0050a003986 */ /* 0x0003ea000c101924 */
[----:B------:R-:W-:Y:S05]  /*2cd0*/  @!P2 BRA `(.L_x_77) ;  /* 0x000000000004a947 */ /* 0x000fea0003800000 */
[----:B------:R0:W5:Y:S02]  /*2ce0*/  LDG.E.LTC128B R25, desc[UR36][R6.64+0xc4] ;  /* 0x0000c42406197981 */ /* 0x000164000c1e1920 */
.L_x_77:
[----:B------:R-:W-:Y:S05]  /*2cf0*/  BSYNC B1 ;  /* 0x0000000000017941 */ /* 0x000fea0003800000 */
.L_x_76:
[----:B-----5:R-:W-:Y:S01]  /*2d00*/  FMUL R14, R25, R56 ;  /* 0x00000038190e7220 */ /* 0x020fe20000400000 */
[----:B------:R-:W-:Y:S01]  /*2d10*/  ISETP.GT.AND P0, PT, R3, 0x8, P0 ;  /* 0x000000080300780c */ /* 0x000fe20000704270 */
[----:B------:R-:W-:Y:S02]  /*2d20*/  BSSY B1, `(.L_x_78) ;  /* 0x0000005000017945 */ /* 0x000fe40003800000 */
[----:B------:R-:W-:-:S05]  /*2d30*/  FFMA R49, R49, R23, R14 ;  /* 0x0000001731317223 */ /* 0x000fca000000000e */
[----:B------:R0:W-:Y:S05]  /*2d40*/  @P2 STG.E desc[UR36][R10.64+0xc4], R49 ;  /* 0x0000c4310a002986 */ /* 0x0001ea000c101924 */
[----:B------:R-:W-:Y:S05]  /*2d50*/  @!P0 BRA `(.L_x_79) ;  /* 0x0000000000048947 */ /* 0x000fea0003800000 */
[----:B------:R0:W5:Y:S02]  /*2d60*/  LDG.E.LTC128B R25, desc[UR36][R8.64+0xc0] ;  /* 0x0000c02408197981 */ /* 0x000164000c1e1920 */
.L_x_79:
[----:B------:R-:W-:Y:S05]  /*2d70*/  BSYNC B1 ;  /* 0x0000000000017941 */ /* 0x000fea0003800000 */
.L_x_78:
        /* <DEDUP_REMOVED lines=8> */
.L_x_81:
[----:B------:R-:W-:Y:S05]  /*2e00*/  BSYNC B1 ;  /* 0x0000000000017941 */ /* 0x000fea0003800000 */
.L_x_80:
[----:B-----5:R-:W-:Y:S01]  /*2e10*/  FMUL R14, R25, R56 ;  /* 0x00000038190e7220 */ /* 0x020fe20000400000 */
[----:B------:R-:W-:Y:S01]  /*2e20*/  ISETP.GT.AND P0, PT, R4, 0x39, PT ;  /* 0x000000390400780c */ /* 0x000fe20003f04270 */
[----:B------:R-:W-:Y:S01]  /*2e30*/  @P1 IMAD.MOV.U32 R4, RZ, RZ, R12 ;  /* 0x000000ffff041224 */ /* 0x000fe200078e000c */
[----:B------:R-:W-:Y:S01]  /*2e40*/  ISETP.GT.AND P3, PT, R3, RZ, P2 ;  /* 0x000000ff0300720c */ /* 0x000fe20001764270 */
[----:B------:R-:W-:Y:S01]  /*2e50*/  FFMA R51, R51, R23, R14 ;  /* 0x0000001733337223 */ /* 0x000fe2000000000e */
[----:B-1----:R-:W-:Y:S01]  /*2e60*/  @P1 IMAD.MOV.U32 R5, RZ, RZ, R13 ;  /* 0x000000ffff051224 */ /* 0x002fe200078e000d */
[----:B------:R-:W-:Y:S04]  /*2e70*/  BSSY B1, `(.L_x_82) ;  /* 0x0000004000017945 */ /* 0x000fe80003800000 */
[----:B------:R1:W-:Y:S06]  /*2e80*/  @P1 STG.E desc[UR36][R4.64+0xc4], R51 ;  /* 0x0000c43304001986 */ /* 0x0003ec000c101924 */
[----:B------:R-:W-:Y:S05]  /*2e90*/  @!P3 BRA `(.L_x_83) ;  /* 0x000000000004b947 */ /* 0x000fea0003800000 */
[----:B------:R0:W5:Y:S02]  /*2ea0*/  LDG.E.LTC128B R25, desc[UR36][R6.64+0xe0] ;  /* 0x0000e02406197981 */ /* 0x000164000c1e1920 */
.L_x_83:
[----:B------:R-:W-:Y:S05]  /*2eb0*/  BSYNC B1 ;  /* 0x0000000000017941 */ /* 0x000fea0003800000 */
.L_x_82:
[----:B-1---5:R-:W-:Y:S01]  /*2ec0*/  FMUL R5, R25, R56 ;  /* 0x0000003819057220 */ /* 0x022fe20000400000 */
[----:B------:R-:W-:Y:S01]  /*2ed0*/  @P3 IMAD.MOV.U32 R4, RZ, RZ, R10 ;  /* 0x000000ffff043224 */ /* 0x000fe200078e000a */
[----:B------:R-:W-:Y:S01]  /*2ee0*/  ISETP.GT.AND P1, PT, R3, RZ, P0 ;  /* 0x000000ff0300720c */ /* 0x000fe20000724270 */
[----:B------:R-:W-:Y:S01]  /*2ef0*/  BSSY B1, `(.L_x_84) ;  /* 0x0000006000017945 */ /* 0x000fe20003800000 */
[----:B------:R-:W-:Y:S01]  /*2f00*/  FFMA R15, R52, R23, R5 ;  /* 0x00000017340f7223 */ /* 0x000fe20000000005 */
[----:B------:R-:W-:-:S05]  /*2f10*/  @P3 IMAD.MOV.U32 R5, RZ, RZ, R11 ;  /* 0x000000ffff053224 */ /* 0x000fca00078e000b */
[----:B------:R1:W-:Y:S05]  /*2f20*/  @P3 STG.E desc[UR36][R4.64+0xe0], R15 ;  /* 0x0000e00f04003986 */ /* 0x0003ea000c101924 */
[----:B------:R-:W-:Y:S05]  /*2f30*/  @!P1 BRA `(.L_x_85) ;  /* 0x0000000000049947 */ /* 0x000fea0003800000 */
[----:B------:R0:W5:Y:S02]  /*2f40*/  LDG.E.LTC128B R25, desc[UR36][R6.64+0xe4] ;  /* 0x0000e42406197981 */ /* 0x000164000c1e1920 */
.L_x_85:
[----:B------:R-:W-:Y:S05]  /*2f50*/  BSYNC B1 ;  /* 0x0000000000017941 */ /* 0x000fea0003800000 */
.L_x_84:
[----:B-1---5:R-:W-:Y:S01]  /*2f60*/  FMUL R4, R25, R56 ;  /* 0x0000003819047220 */ /* 0x022fe20000400000 */
[----:B------:R-:W-:Y:S01]  /*2f70*/  ISETP.GT.AND P2, PT, R3, 0x8, P2 ;  /* 0x000000080300780c */ /* 0x000fe20001744270 */
[----:B------:R-:W-:Y:S02]  /*2f80*/  BSSY B1, `(.L_x_86) ;  /* 0x0000005000017945 */ /* 0x000fe40003800000 */
[----:B------:R-:W-:-:S05]  /*2f90*/  FFMA R53, R53, R23, R4 ;  /* 0x0000001735357223 */ /* 0x000fca0000000004 */
[----:B------:R1:W-:Y:S05]  /*2fa0*/  @P1 STG.E desc[UR36][R10.64+0xe4], R53 ;  /* 0x0000e4350a001986 */ /* 0x0003ea000c101924 */
[----:B------:R-:W-:Y:S05]  /*2fb0*/  @!P2 BRA `(.L_x_87) ;  /* 0x000000000004a947 */ /* 0x000fea0003800000 */
[----:B------:R0:W5:Y:S02]  /*2fc0*/  LDG.E.LTC128B R25, desc[UR36][R8.64+0xe0] ;  /* 0x0000e02408197981 */ /* 0x000164000c1e1920 */
.L_x_87:
[----:B------:R-:W-:Y:S05]  /*2fd0*/  BSYNC B1 ;  /* 0x0000000000017941 */ /* 0x000fea0003800000 */
.L_x_86:
[----:B-----5:R-:W-:Y:S01]  /*2fe0*/  FMUL R5, R25, R56 ;  /* 0x0000003819057220 */ /* 0x020fe20000400000 */
[----:B------:R-:W-:Y:S01]  /*2ff0*/  @P2 IMAD.MOV.U32 R4, RZ, RZ, R12 ;  /* 0x000000ffff042224 */ /* 0x000fe200078e000c */
[----:B------:R-:W-:Y:S01]  /*3000*/  ISETP.GT.AND P0, PT, R3, 0x8, P0 ;  /* 0x000000080300780c */ /* 0x000fe20000704270 */
[----:B------:R-:W-:Y:S01]  /*3010*/  BSSY B1, `(.L_x_88) ;  /* 0x0000006000017945 */ /* 0x000fe20003800000 */
[----:B0---4-:R-:W-:Y:S01]  /*3020*/  FFMA R7, R54, R23, R5 ;  /* 0x0000001736077223 */ /* 0x011fe20000000005 */
[----:B------:R-:W-:-:S05]  /*3030*/  @P2 IMAD.MOV.U32 R5, RZ, RZ, R13 ;  /* 0x000000ffff052224 */ /* 0x000fca00078e000d */
[----:B------:R0:W-:Y:S05]  /*3040*/  @P2 STG.E desc[UR36][R4.64+0xe0], R7 ;  /* 0x0000e00704002986 */ /* 0x0001ea000c101924 */
[----:B------:R-:W-:Y:S05]  /*3050*/  @!P0 BRA `(.L_x_89) ;  /* 0x0000000000048947 */ /* 0x000fea0003800000 */
[----:B------:R4:W5:Y:S02]  /*3060*/  LDG.E.LTC128B R25, desc[UR36][R8.64+0xe4] ;  /* 0x0000e42408197981 */ /* 0x000964000c1e1920 */
.L_x_89:
[----:B------:R-:W-:Y:S05]  /*3070*/  BSYNC B1 ;  /* 0x0000000000017941 */ /* 0x000fea0003800000 */
.L_x_88:
[----:B0----5:R-:W-:-:S04]  /*3080*/  FMUL R4, R25, R56 ;  /* 0x0000003819047220 */ /* 0x021fc80000400000 */
[----:B------:R-:W-:Y:S01]  /*3090*/  FFMA R55, R55, R23, R4 ;  /* 0x0000001737377223 */ /* 0x000fe20000000004 */
[----:B------:R-:W-:Y:S06]  /*30a0*/  @!P0 BRA `(.L_x_90) ;  /* 0x0000000800088947 */ /* 0x000fec0003800000 */
[----:B------:R0:W-:Y:S01]  /*30b0*/  STG.E desc[UR36][R12.64+0xe4], R55 ;  /* 0x0000e4370c007986 */ /* 0x0001e2000c101924 */
[----:B------:R-:W-:Y:S05]  /*30c0*/  BRA `(.L_x_90) ;  /* 0x0000000800007947 */ /* 0x000fea0003800000 */
.L_x_29:
[----:B------:R-:W-:Y:S01]  /*30d0*/  ISETP.GT.AND P3, PT, R4, 0x1, PT ;  /* 0x000000010400780c */ /* 0x000fe20003f64270 */
[----:B------:R-:W-:Y:S01]  /*30e0*/  ULDC.64 UR4, c[0x0][0x5c0] ;  /* 0x0001700000047ab9 */ /* 0x000fe20000000a00 */
[-C--:B------:R-:W-:Y:S01]  /*30f0*/  FMUL R5, R24, R23.reuse ;  /* 0x0000001718057220 */ /* 0x080fe20000400000 */
[C---:B------:R-:W-:Y:S01]  /*3100*/  LEA R6, P1, R58.reuse, UR4, 0x2 ;  /* 0x000000043a067c11 */ /* 0x040fe2000f8210ff */
[-C--:B------:R-:W-:Y:S01]  /*3110*/  FMUL R25, R25, R23.reuse ;  /* 0x0000001719197220 */ /* 0x080fe20000400000 */
[----:B------:R-:W-:Y:S01]  /*3120*/  ISETP.GT.AND P2, PT, R3, RZ, P3 ;  /* 0x000000ff0300720c */ /* 0x000fe20001f44270 */
[-C--:B------:R-:W-:Y:S01]  /*3130*/  FMUL R27, R27, R23.reuse ;  /* 0x000000171b1b7220 */ /* 0x080fe20000400000 */
[----:B------:R-:W-:Y:S01]  /*3140*/  LEA.HI.X R7, R58, UR5, R73, 0x2, P1 ;  /* 0x000000053a077c11 */ /* 0x000fe200088f1449 */
[-C--:B------:R-:W-:Y:S01]  /*3150*/  FMUL R11, R28, R23.reuse ;  /* 0x000000171c0b7220 */ /* 0x080fe20000400000 */
[----:B------:R-:W-:Y:S01]  /*3160*/  ISETP.GT.AND P0, PT, R3, 0x8, P0 ;  /* 0x000000080300780c */ /* 0x000fe20000704270 */
[-C--:B------:R-:W-:Y:S01]  /*3170*/  FMUL R29, R29, R23.reuse ;  /* 0x000000171d1d7220 */ /* 0x080fe20000400000 */
[C---:B------:R-:W-:Y:S01]  /*3180*/  SHF.L.U64.HI R65, R64.reuse, 0x5, R65 ;  /* 0x0000000540417819 */ /* 0x040fe20000010241 */
[----:B------:R0:W-:Y:S01]  /*3190*/  @P4 STG.E desc[UR36][R6.64], R5 ;  /* 0x0000000506004986 */ /* 0x0001e2000c101924 */
[----:B------:R-:W-:Y:S01]  /*31a0*/  LEA R8, P1, R64, R6, 0x5 ;  /* 0x0000000640087211 */ /* 0x000fe200078228ff */
[-C--:B------:R-:W-:Y:S01]  /*31b0*/  FMUL R31, R31, R23.reuse ;  /* 0x000000171f1f7220 */ /* 0x080fe20000400000 */
[C---:B------:R-:W-:Y:S01]  /*31c0*/  ISETP.GT.AND P5, PT, R4.reuse, 0x8, PT ;  /* 0x000000080400780c */ /* 0x040fe20003fa4270 */
[-C--:B------:R-:W-:Y:S01]  /*31d0*/  FMUL R33, R33, R23.reuse ;  /* 0x0000001721217220 */ /* 0x080fe20000400000 */
[----:B------:R-:W-:Y:S01]  /*31e0*/  ISETP.GT.AND P3, PT, R3, 0x8, P3 ;  /* 0x000000080300780c */ /* 0x000fe20001f64270 */
[----:B------:R-:W-:Y:S01]  /*31f0*/  @P2 STG.E desc[UR36][R6.64+0x4], R25 ;  /* 0x0000041906002986 */ /* 0x000fe2000c101924 */
[----:B------:R-:W-:Y:S01]  /*3200*/  ISETP.GT.AND P4, PT, R4, 0x9, PT ;  /* 0x000000090400780c */ /* 0x000fe20003f84270 */
[----:B------:R-:W-:Y:S01]  /*3210*/  IMAD.X R9, R65, 0x1, R7, P1 ;  /* 0x0000000141097824 */ /* 0x000fe200008e0607 */
[----:B------:R-:W-:Y:S01]  /*3220*/  ISETP.GT.AND P2, PT, R3, RZ, P5 ;  /* 0x000000ff0300720c */ /* 0x000fe20002f44270 */
[-C--:B------:R-:W-:Y:S01]  /*3230*/  FMUL R35, R35, R23.reuse ;  /* 0x0000001723237220 */ /* 0x080fe20000400000 */
[C---:B------:R-:W-:Y:S01]  /*3240*/  ISETP.GT.AND P1, PT, R3.reuse, RZ, P4 ;  /* 0x000000ff0300720c */ /* 0x040fe20002724270 */
[-C--:B0-----:R-:W-:Y:S01]  /*3250*/  FMUL R5, R26, R23.reuse ;  /* 0x000000171a057220 */ /* 0x081fe20000400000 */
[----:B------:R-:W-:Y:S01]  /*3260*/  ISETP.GT.AND P4, PT, R3, 0x8, P4 ;  /* 0x000000080300780c */ /* 0x000fe20002784270 */
[-C--:B------:R-:W-:Y:S01]  /*3270*/  FMUL R37, R37, R23.reuse ;  /* 0x0000001725257220 */ /* 0x080fe20000400000 */
[-C--:B------:R-:W-:Y:S01]  /*3280*/  FMUL R39, R39, R23.reuse ;  /* 0x0000001727277220 */ /* 0x080fe20000400000 */
[-C--:B------:R-:W-:Y:S01]  /*3290*/  FMUL R41, R41, R23.reuse ;  /* 0x0000001729297220 */ /* 0x080fe20000400000 */
[----:B------:R0:W-:Y:S01]  /*32a0*/  @P0 STG.E desc[UR36][R8.64], R5 ;  /* 0x0000000508000986 */ /* 0x0001e2000c101924 */
[----:B------:R-:W-:Y:S01]  /*32b0*/  ISETP.GT.AND P0, PT, R3, 0x8, P5 ;  /* 0x000000080300780c */ /* 0x000fe20002f04270 */
[-C--:B------:R-:W-:Y:S01]  /*32c0*/  FMUL R43, R43, R23.reuse ;  /* 0x000000172b2b7220 */ /* 0x080fe20000400000 */
[C---:B------:R-:W-:Y:S01]  /*32d0*/  ISETP.GT.AND P5, PT, R4.reuse, 0x10, PT ;  /* 0x000000100400780c */ /* 0x040fe20003fa4270 */
[----:B------:R-:W-:Y:S01]  /*32e0*/  @P3 STG.E desc[UR36][R8.64+0x4], R27 ;  /* 0x0000041b08003986 */ /* 0x000fe2000c101924 */
[----:B------:R-:W-:Y:S01]  /*32f0*/  ISETP.GT.AND P3, PT, R4, 0x11, PT ;  /* 0x000000110400780c */ /* 0x000fe20003f64270 */
[-C--:B------:R-:W-:Y:S01]  /*3300*/  FMUL R45, R45, R23.reuse ;  /* 0x000000172d2d7220 */ /* 0x080fe20000400000 */
[-C--:B------:R-:W-:Y:S01]  /*3310*/  FMUL R47, R47, R23.reuse ;  /* 0x000000172f2f7220 */ /* 0x080fe20000400000 */
[----:B------:R1:W-:Y:S01]  /*3320*/  @P2 STG.E desc[UR36][R6.64+0x20], R11 ;  /* 0x0000200b06002986 */ /* 0x0003e2000c101924 */
[----:B------:R-:W-:Y:S01]  /*3330*/  ISETP.GT.AND P2, PT, R3, RZ, P5 ;  /* 0x000000ff0300720c */ /* 0x000fe20002f44270 */
[-C--:B------:R-:W-:Y:S01]  /*3340*/  FMUL R49, R49, R23.reuse ;  /* 0x0000001731317220 */ /* 0x080fe20000400000 */
[-C--:B------:R-:W-:Y:S01]  /*3350*/  FMUL R51, R51, R23.reuse ;  /* 0x0000001733337220 */ /* 0x080fe20000400000 */
[-C--:B0-----:R-:W-:Y:S01]  /*3360*/  FMUL R5, R30, R23.reuse ;  /* 0x000000171e057220 */ /* 0x081fe20000400000 */
[----:B------:R-:W-:Y:S01]  /*3370*/  @P1 STG.E desc[UR36][R6.64+0x24], R29 ;  /* 0x0000241d06001986 */ /* 0x000fe2000c101924 */
[----:B------:R-:W-:Y:S01]  /*3380*/  ISETP.GT.AND P1, PT, R3, RZ, P3 ;  /* 0x000000ff0300720c */ /* 0x000fe20001f24270 */
[-C--:B------:R-:W-:Y:S01]  /*3390*/  FMUL R53, R53, R23.reuse ;  /* 0x0000001735357220 */ /* 0x080fe20000400000 */
[C---:B------:R-:W-:Y:S01]  /*33a0*/  ISETP.GT.AND P3, PT, R3.reuse, 0x8, P3 ;  /* 0x000000080300780c */ /* 0x040fe20001f64270 */
[----:B------:R0:W-:Y:S01]  /*33b0*/  @P0 STG.E desc[UR36][R8.64+0x20], R5 ;  /* 0x0000200508000986 */ /* 0x0001e2000c101924 */
[----:B------:R-:W-:Y:S01]  /*33c0*/  ISETP.GT.AND P0, PT, R3, 0x8, P5 ;  /* 0x000000080300780c */ /* 0x000fe20002f04270 */
[-C--:B------:R-:W-:Y:S01]  /*33d0*/  FMUL R13, R54, R23.reuse ;  /* 0x00000017360d7220 */ /* 0x080fe20000400000 */
[-C--:B-1----:R-:W-:Y:S01]  /*33e0*/  FMUL R11, R32, R23.reuse ;  /* 0x00000017200b7220 */ /* 0x082fe20000400000 */
[C---:B------:R-:W-:Y:S01]  /*33f0*/  ISETP.GT.AND P5, PT, R4.reuse, 0x18, PT ;  /* 0x000000180400780c */ /* 0x040fe20003fa4270 */
[----:B------:R-:W-:Y:S01]  /*3400*/  @P4 STG.E desc[UR36][R8.64+0x24], R31 ;  /* 0x0000241f08004986 */ /* 0x000fe2000c101924 */
[----:B------:R-:W-:Y:S01]  /*3410*/  ISETP.GT.AND P4, PT, R4, 0x19, PT ;  /* 0x000000190400780c */ /* 0x000fe20003f84270 */
[----:B------:R-:W-:-:S02]  /*3420*/  FMUL R55, R55, R23 ;  /* 0x0000001737377220 */ /* 0x000fc40000400000 */
[----:B------:R1:W-:Y:S01]  /*3430*/  @P2 STG.E desc[UR36][R6.64+0x40], R11 ;  /* 0x0000400b06002986 */ /* 0x0003e2000c101924 */
[C---:B------:R-:W-:Y:S01]  /*3440*/  ISETP.GT.AND P2, PT, R3.reuse, RZ, P5 ;  /* 0x000000ff0300720c */ /* 0x040fe20002f44270 */
[-C--:B0-----:R-:W-:Y:S02]  /*3450*/  FMUL R5, R34, R23.reuse ;  /* 0x0000001722057220 */ /* 0x081fe40000400000 */
[----:B------:R-:W-:Y:S01]  /*3460*/  @P1 STG.E desc[UR36][R6.64+0x44], R33 ;  /* 0x0000442106001986 */ /* 0x000fe2000c101924 */
[C---:B------:R-:W-:Y:S02]  /*3470*/  ISETP.GT.AND P1, PT, R3.reuse, RZ, P4 ;  /* 0x000000ff0300720c */ /* 0x040fe40002724270 */
[C---:B------:R-:W-:Y:S01]  /*3480*/  ISETP.GT.AND P4, PT, R3.reuse, 0x8, P4 ;  /* 0x000000080300780c */ /* 0x040fe20002784270 */
[----:B------:R0:W-:Y:S01]  /*3490*/  @P0 STG.E desc[UR36][R8.64+0x40], R5 ;  /* 0x0000400508000986 */ /* 0x0001e2000c101924 */
[C---:B------:R-:W-:Y:S02]  /*34a0*/  ISETP.GT.AND P0, PT, R3.reuse, 0x8, P5 ;  /* 0x000000080300780c */ /* 0x040fe40002f04270 */
[----:B------:R-:W-:Y:S01]  /*34b0*/  ISETP.GT.AND P5, PT, R4, 0x20, PT ;  /* 0x000000200400780c */ /* 0x000fe20003fa4270 */
[----:B-1----:R-:W-:Y:S01]  /*34c0*/  FMUL R11, R36, R23 ;  /* 0x00000017240b7220 */ /* 0x002fe20000400000 */
[----:B------:R-:W-:Y:S02]  /*34d0*/  @P3 STG.E desc[UR36][R8.64+0x44], R35 ;  /* 0x0000442308003986 */ /* 0x000fe4000c101924 */
[----:B------:R-:W-:-:S02]  /*34e0*/  ISETP.GT.AND P3, PT, R3, RZ, P5 ;  /* 0x000000ff0300720c */ /* 0x000fc40002f64270 */
[----:B------:R1:W-:Y:S01]  /*34f0*/  @P2 STG.E desc[UR36][R6.64+0x60], R11 ;  /* 0x0000600b06002986 */ /* 0x0003e2000c101924 */
[----:B------:R-:W-:Y:S01]  /*3500*/  ISETP.GT.AND P2, PT, R4, 0x21, PT ;  /* 0x000000210400780c */ /* 0x000fe20003f44270 */
[-C--:B0-----:R-:W-:Y:S02]  /*3510*/  FMUL R5, R38, R23.reuse ;  /* 0x0000001726057220 */ /* 0x081fe40000400000 */
[----:B------:R-:W-:Y:S01]  /*3520*/  @P1 STG.E desc[UR36][R6.64+0x64], R37 ;  /* 0x0000642506001986 */ /* 0x000fe2000c101924 */
[C---:B------:R-:W-:Y:S02]  /*3530*/  ISETP.GT.AND P1, PT, R3.reuse, RZ, P2 ;  /* 0x000000ff0300720c */ /* 0x040fe40001724270 */
[C---:B------:R-:W-:Y:S01]  /*3540*/  ISETP.GT.AND P2, PT, R3.reuse, 0x8, P2 ;  /* 0x000000080300780c */ /* 0x040fe20001744270 */
[----:B------:R0:W-:Y:S01]  /*3550*/  @P0 STG.E desc[UR36][R8.64+0x60], R5 ;  /* 0x0000600508000986 */ /* 0x0001e2000c101924 */
[----:B------:R-:W-:Y:S01]  /*3560*/  ISETP.GT.AND P0, PT, R3, 0x8, P5 ;  /* 0x000000080300780c */ /* 0x000fe20002f04270 */
[----:B-1----:R-:W-:-:S02]  /*3570*/  FMUL R11, R40, R23 ;  /* 0x00000017280b7220 */ /* 0x002fc40000400000 */
[----:B------:R-:W-:Y:S04]  /*3580*/  @P4 STG.E desc[UR36][R8.64+0x64], R39 ;  /* 0x0000642708004986 */ /* 0x000fe8000c101924 */
[----:B------:R1:W-:Y:S01]  /*3590*/  @P3 STG.E desc[UR36][R6.64+0x80], R11 ;  /* 0x0000800b06003986 */ /* 0x0003e2000c101924 */
[----:B------:R-:W-:Y:S01]  /*35a0*/  ISETP.GT.AND P3, PT, R4, 0x28, PT ;  /* 0x000000280400780c */ /* 0x000fe20003f64270 */
[----:B0-----:R-:W-:Y:S02]  /*35b0*/  FMUL R5, R42, R23 ;  /* 0x000000172a057220 */ /* 0x001fe40000400000 */
[----:B------:R-:W-:Y:S01]  /*35c0*/  @P1 STG.E desc[UR36][R6.64+0x84], R41 ;  /* 0x0000842906001986 */ /* 0x000fe2000c101924 */
[----:B------:R-:W-:Y:S02]  /*35d0*/  ISETP.GT.AND P5, PT, R3, RZ, P3 ;  /* 0x000000ff0300720c */ /* 0x000fe40001fa4270 */
[C---:B------:R-:W-:Y:S01]  /*35e0*/  ISETP.GT.AND P1, PT, R4.reuse, 0x29, PT ;  /* 0x000000290400780c */ /* 0x040fe20003f24270 */
[----:B------:R0:W-:Y:S01]  /*35f0*/  @P0 STG.E desc[UR36][R8.64+0x80], R5 ;  /* 0x0000800508000986 */ /* 0x0001e2000c101924 */
[----:B------:R-:W-:-:S02]  /*3600*/  ISETP.GT.AND P0, PT, R4, 0x30, PT ;  /* 0x000000300400780c */ /* 0x000fc40003f04270 */
[C---:B------:R-:W-:Y:S01]  /*3610*/  ISETP.GT.AND P4, PT, R3.reuse, RZ, P1 ;  /* 0x000000ff0300720c */ /* 0x040fe20000f84270 */
[-C--:B-1----:R-:W-:Y:S01]  /*3620*/  FMUL R11, R44, R23.reuse ;  /* 0x000000172c0b7220 */ /* 0x082fe20000400000 */
[C---:B------:R-:W-:Y:S01]  /*3630*/  ISETP.GT.AND P3, PT, R3.reuse, 0x8, P3 ;  /* 0x000000080300780c */ /* 0x040fe20001f64270 */
[----:B------:R-:W-:Y:S01]  /*3640*/  @P2 STG.E desc[UR36][R8.64+0x84], R43 ;  /* 0x0000842b08002986 */ /* 0x000fe2000c101924 */
[C---:B------:R-:W-:Y:S02]  /*3650*/  ISETP.GT.AND P1, PT, R3.reuse, 0x8, P1 ;  /* 0x000000080300780c */ /* 0x040fe40000f24270 */
[----:B------:R-:W-:Y:S01]  /*3660*/  ISETP.GT.AND P2, PT, R4, 0x31, PT ;  /* 0x000000310400780c */ /* 0x000fe20003f44270 */
[----:B------:R1:W-:Y:S01]  /*3670*/  @P5 STG.E desc[UR36][R6.64+0xa0], R11 ;  /* 0x0000a00b06005986 */ /* 0x0003e2000c101924 */
[C---:B------:R-:W-:Y:S01]  /*3680*/  ISETP.GT.AND P5, PT, R3.reuse, RZ, P0 ;  /* 0x000000ff0300720c */ /* 0x040fe200007a4270 */
[----:B0-----:R-:W-:Y:S01]  /*3690*/  FMUL R5, R46, R23 ;  /* 0x000000172e057220 */ /* 0x001fe20000400000 */
[----:B------:R-:W-:-:S03]  /*36a0*/  ISETP.GT.AND P0, PT, R3, 0x8, P0 ;  /* 0x000000080300780c */ /* 0x000fc60000704270 */
[----:B------:R-:W-:Y:S01]  /*36b0*/  @P4 STG.E desc[UR36][R6.64+0xa4], R45 ;  /* 0x0000a42d06004986 */ /* 0x000fe2000c101924 */
[C---:B------:R-:W-:Y:S02]  /*36c0*/  ISETP.GT.AND P4, PT, R3.reuse, RZ, P2 ;  /* 0x000000ff0300720c */ /* 0x040fe40001784270 */
[----:B------:R-:W-:Y:S01]  /*36d0*/  ISETP.GT.AND P2, PT, R3, 0x8, P2 ;  /* 0x000000080300780c */ /* 0x000fe20001744270 */
[----:B------:R0:W-:Y:S01]  /*36e0*/  @P3 STG.E desc[UR36][R8.64+0xa0], R5 ;  /* 0x0000a00508003986 */ /* 0x0001e2000c101924 */
[----:B------:R-:W-:Y:S01]  /*36f0*/  ISETP.GT.AND P3, PT, R4, 0x39, PT ;  /* 0x000000390400780c */ /* 0x000fe20003f64270 */
[----:B-1----:R-:W-:Y:S02]  /*3700*/  FMUL R11, R48, R23 ;  /* 0x00000017300b7220 */ /* 0x002fe40000400000 */
[----:B------:R-:W-:Y:S01]  /*3710*/  @P1 STG.E desc[UR36][R8.64+0xa4], R47 ;  /* 0x0000a42f08001986 */ /* 0x000fe2000c101924 */
[----:B------:R-:W-:Y:S01]  /*3720*/  ISETP.GT.AND P1, PT, R4, 0x38, PT ;  /* 0x000000380400780c */ /* 0x000fe20003f24270 */
[----:B------:R-:W-:-:S02]  /*3730*/  @P5 IMAD.MOV.U32 R4, RZ, RZ, R6 ;  /* 0x000000ffff045224 */ /* 0x000fc400078e0006 */
[----:B0-----:R-:W-:-:S05]  /*3740*/  @P5 IMAD.MOV.U32 R5, RZ, RZ, R7 ;  /* 0x000000ffff055224 */ /* 0x001fca00078e0007 */
[----:B------:R0:W-:Y:S01]  /*3750*/  @P5 STG.E desc[UR36][R4.64+0xc0], R11 ;  /* 0x0000c00b04005986 */ /* 0x0001e2000c101924 */
[C---:B------:R-:W-:Y:S02]  /*3760*/  ISETP.GT.AND P5, PT, R3.reuse, RZ, P3 ;  /* 0x000000ff0300720c */ /* 0x040fe40001fa4270 */
[----:B------:R-:W-:Y:S01]  /*3770*/  ISETP.GT.AND P3, PT, R3, 0x8, P3 ;  /* 0x000000080300780c */ /* 0x000fe20001f64270 */
[----:B0-----:R-:W-:Y:S02]  /*3780*/  @P4 IMAD.MOV.U32 R4, RZ, RZ, R6 ;  /* 0x000000ffff044224 */ /* 0x001fe400078e0006 */
[----:B------:R-:W-:Y:S01]  /*3790*/  FMUL R11, R52, R23 ;  /* 0x00000017340b7220 */ /* 0x000fe20000400000 */
[----:B------:R-:W-:-:S05]  /*37a0*/  @P4 IMAD.MOV.U32 R5, RZ, RZ, R7 ;  /* 0x000000ffff054224 */ /* 0x000fca00078e0007 */
[----:B------:R0:W-:Y:S01]  /*37b0*/  @P4 STG.E desc[UR36][R4.64+0xc4], R49 ;  /* 0x0000c43104004986 */ /* 0x0001e2000c101924 */
[C---:B------:R-:W-:Y:S02]  /*37c0*/  ISETP.GT.AND P4, PT, R3.reuse, RZ, P1 ;  /* 0x000000ff0300720c */ /* 0x040fe40000f84270 */
[----:B------:R-:W-:Y:S01]  /*37d0*/  ISETP.GT.AND P1, PT, R3, 0x8, P1 ;  /* 0x000000080300780c */ /* 0x000fe20000f24270 */
[----:B------:R-:W-:Y:S01]  /*37e0*/  FMUL R3, R50, R23 ;  /* 0x0000001732037220 */ /* 0x000fe20000400000 */
[----:B0-----:R-:W-:Y:S02]  /*37f0*/  @P0 IMAD.MOV.U32 R4, RZ, RZ, R8 ;  /* 0x000000ffff040224 */ /* 0x001fe400078e0008 */
[----:B------:R-:W-:-:S05]  /*3800*/  @P0 IMAD.MOV.U32 R5, RZ, RZ, R9 ;  /* 0x000000ffff050224 */ /* 0x000fca00078e0009 */
[----:B------:R0:W-:Y:S02]  /*3810*/  @P0 STG.E desc[UR36][R4.64+0xc0], R3 ;  /* 0x0000c00304000986 */ /* 0x0001e4000c101924 */
[----:B0-----:R-:W-:Y:S02]  /*3820*/  @P2 IMAD.MOV.U32 R4, RZ, RZ, R8 ;  /* 0x000000ffff042224 */ /* 0x001fe400078e0008 */
[----:B------:R-:W-:-:S05]  /*3830*/  @P2 IMAD.MOV.U32 R5, RZ, RZ, R9 ;  /* 0x000000ffff052224 */ /* 0x000fca00078e0009 */
[----:B------:R0:W-:Y:S02]  /*3840*/  @P2 STG.E desc[UR36][R4.64+0xc4], R51 ;  /* 0x0000c43304002986 */ /* 0x0001e4000c101924 */
[----:B0-----:R-:W-:Y:S02]  /*3850*/  @P4 IMAD.MOV.U32 R4, RZ, RZ, R6 ;  /* 0x000000ffff044224 */ /* 0x001fe400078e0006 */
[----:B------:R-:W-:-:S05]  /*3860*/  @P4 IMAD.MOV.U32 R5, RZ, RZ, R7 ;  /* 0x000000ffff054224 */ /* 0x000fca00078e0007 */
[----:B------:R0:W-:Y:S04]  /*3870*/  @P4 STG.E desc[UR36][R4.64+0xe0], R11 ;  /* 0x0000e00b04004986 */ /* 0x0001e8000c101924 */
[----:B------:R1:W-:Y:S01]  /*3880*/  @P5 STG.E desc[UR36][R6.64+0xe4], R53 ;  /* 0x0000e43506005986 */ /* 0x0003e2000c101924 */
[----:B0-----:R-:W-:Y:S02]  /*3890*/  @P1 IMAD.MOV.U32 R4, RZ, RZ, R8 ;  /* 0x000000ffff041224 */ /* 0x001fe400078e0008 */
[----:B------:R-:W-:-:S05]  /*38a0*/  @P1 IMAD.MOV.U32 R5, RZ, RZ, R9 ;  /* 0x000000ffff051224 */ /* 0x000fca00078e0009 */
[----:B------:R1:W-:Y:S04]  /*38b0*/  @P1 STG.E desc[UR36][R4.64+0xe0], R13 ;  /* 0x0000e00d04001986 */ /* 0x0003e8000c101924 */
[----:B------:R1:W-:Y:S02]  /*38c0*/  @P3 STG.E desc[UR36][R8.64+0xe4], R55 ;  /* 0x0000e43708003986 */ /* 0x0003e4000c101924 */
.L_x_90:
[----:B------:R-:W-:Y:S05]  /*38d0*/  BSYNC B0 ;  /* 0x0000000000007941 */ /* 0x000fea0003800000 */
.L_x_28:
[----:B------:R-:W-:Y:S01]  /*38e0*/  ULDC UR4, c[0x0][0xc] ;  /* 0x0000030000047ab9 */ /* 0x000fe20000000800 */
[----:B------:R-:W-:Y:S01]  /*38f0*/  ULDC UR5, c[0x0][0x10] ;  /* 0x0000040000057ab9 */ /* 0x000fe20000000800 */
[----:B------:R-:W2:Y:S01]  /*3900*/  LDC R3, c[0x0][0x14] ;  /* 0x00000500ff037b82 */ /* 0x000ea20000000800 */
[----:B------:R-:W-:Y:S01]  /*3910*/  UIMAD.WIDE.U32 UR4, UR4, UR5, URZ ;  /* 0x00000005040472a5 */ /* 0x000fe2000f8e003f */
[----:B------:R-:W-:Y:S02]  /*3920*/  IMAD.MOV.U32 R59, RZ, RZ, -0x1 ;  /* 0xffffffffff3b7424 */ /* 0x000fe400078e00ff */
[----:B------:R-:W-:-:S03]  /*3930*/  IMAD.MOV.U32 R57, RZ, RZ, -0x1 ;  /* 0xffffffffff397424 */ /* 0x000fc600078e00ff */
[----:B--2---:R-:W-:-:S04]  /*3940*/  IMAD.WIDE.U32 R16, R3, UR4, R16 ;  /* 0x0000000403107c25 */ /* 0x004fc8000f8e0010 */
[----:B------:R-:W-:Y:S01]  /*3950*/  IMAD R3, R3, UR5, RZ ;  /* 0x0000000503037c24 */ /* 0x000fe2000f8e02ff */
[----:B------:R-:W-:Y:S02]  /*3960*/  ULDC.64 UR4, c[0x0][0x650] ;  /* 0x0001940000047ab9 */ /* 0x000fe40000000a00 */
[----:B------:R-:W-:Y:S01]  /*3970*/  ISETP.GE.U32.AND P0, PT, R16, UR4, PT ;  /* 0x0000000410007c0c */ /* 0x000fe2000bf06070 */
[--C-:B------:R-:W-:Y:S01]  /*3980*/  IMAD.IADD R17, R17, 0x1, R3.reuse ;  /* 0x0000000111117824 */ /* 0x100fe200078e0203 */
[----:B------:R-:W-:-:S04]  /*3990*/  PRMT R3, RZ, 0x7610, R3 ;  /* 0x00007610ff037816 */ /* 0x000fc80000000003 */
[----:B------:R-:W-:-:S13]  /*39a0*/  ISETP.GE.U32.AND.EX P0, PT, R17, UR5, PT, P0 ;  /* 0x0000000511007c0c */ /* 0x000fda000bf06100 */
[----:B------:R-:W-:Y:S05]  /*39b0*/  @P0 BRA `(.L_x_91) ;  /* 0x0000000400640947 */ /* 0x000fea0003800000 */
[----:B0--3--:R-:W0:Y:S01]  /*39c0*/  S2R R12, SR_CTAID.X ;  /* 0x00000000000c7919 */ /* 0x009e220000002500 */
[----:B-1----:R-:W1:Y:S01]  /*39d0*/  LDC.64 R10, c[0x0][0x628] ;  /* 0x00018a00ff0a7b82 */ /* 0x002e620000000a00 */
[----:B------:R-:W-:Y:S01]  /*39e0*/  ULDC UR4, c[0x0][0x150] ;  /* 0x0000540000047ab9 */ /* 0x000fe20000000800 */
[----:B----4-:R-:W-:Y:S01]  /*39f0*/  IMAD.MOV.U32 R8, RZ, RZ, R16 ;  /* 0x000000ffff087224 */ /* 0x010fe200078e0010 */
[----:B------:R-:W2:Y:S01]  /*3a00*/  S2R R24, SR_CTAID.Y ;  /* 0x0000000000187919 */ /* 0x000ea20000002600 */
[----:B------:R-:W-:-:S04]  /*3a10*/  IMAD.MOV.U32 R9, RZ, RZ, R17 ;  /* 0x000000ffff097224 */ /* 0x000fc800078e0011 */
[----:B------:R-:W3:Y:S08]  /*3a20*/  LDC R21, c[0x0][0x144] ;  /* 0x00005100ff157b82 */ /* 0x000ef00000000800 */
[----:B------:R-:W4:Y:S08]  /*3a30*/  LDC R0, c[0x0][0x630] ;  /* 0x00018c00ff007b82 */ /* 0x000f300000000800 */
[----:B------:R-:W2:Y:S01]  /*3a40*/  LDC.64 R14, c[0x0][0x620] ;  /* 0x00018800ff0e7b82 */ /* 0x000ea20000000a00 */
[----:B-1----:R-:W-:-:S04]  /*3a50*/  ISETP.NE.U32.AND P0, PT, R10, RZ, PT ;  /* 0x000000ff0a00720c */ /* 0x002fc80003f05070 */
[----:B------:R-:W-:Y:S02]  /*3a60*/  ISETP.NE.AND.EX P0, PT, R11, RZ, PT, P0 ;  /* 0x000000ff0b00720c */ /* 0x000fe40003f05300 */
[----:B0-----:R-:W-:-:S05]  /*3a70*/  I2FP.F32.U32 R3, R12 ;  /* 0x0000000c00037245 */ /* 0x001fca0000201000 */
[----:B------:R-:W-:-:S04]  /*3a80*/  FMUL R3, R3, UR4 ;  /* 0x0000000403037c20 */ /* 0x000fc80008400000 */
[----:B------:R0:W1:Y:S02]  /*3a90*/  F2I.U32.TRUNC.NTZ R20, R3 ;  /* 0x0000000300147305 */ /* 0x000064000020f000 */
[----:B---34-:R-:W-:Y:S05]  /*3aa0*/  @!P0 BRA `(.L_x_92) ;  /* 0x0000000000288947 */ /* 0x018fea0003800000 */
[----:B0-----:R-:W0:Y:S02]  /*3ab0*/  LDC R3, c[0x0][0x634] ;  /* 0x00018d00ff037b82 */ /* 0x001e240000000800 */
[----:B0-----:R-:W-:-:S05]  /*3ac0*/  IADD3 R3, P0, R16, R3, RZ ;  /* 0x0000000310037210 */ /* 0x001fca0007f1e0ff */
[----:B------:R-:W-:-:S04]  /*3ad0*/  IMAD.X R13, RZ, RZ, R17, P0 ;  /* 0x000000ffff0d7224 */ /* 0x000fc800000e0611 */
[----:B------:R-:W-:-:S04]  /*3ae0*/  IMAD.WIDE.U32 R4, R13, R10, RZ ;  /* 0x0000000a0d047225 */ /* 0x000fc800078e00ff */
[----:B------:R-:W-:-:S04]  /*3af0*/  IMAD.WIDE.U32 R6, P0, R3, R11, R4 ;  /* 0x0000000b03067225 */ /* 0x000fc80007800004 */
[----:B------:R-:W-:Y:S01]  /*3b00*/  IMAD.WIDE.U32 R4, R3, R10, RZ ;  /* 0x0000000a03047225 */ /* 0x000fe200078e00ff */
[----:B------:R-:W-:-:S03]  /*3b10*/  MOV R8, R7 ;  /* 0x0000000700087202 */ /* 0x000fc60000000f00 */
[----:B------:R-:W-:Y:S01]  /*3b20*/  IMAD.X R9, RZ, RZ, RZ, P0 ;  /* 0x000000ffff097224 */ /* 0x000fe200000e06ff */
[----:B------:R-:W-:-:S05]  /*3b30*/  IADD3 RZ, P0, R5, R6, RZ ;  /* 0x0000000605ff7210 */ /* 0x000fca0007f1e0ff */
[----:B------:R-:W-:-:S08]  /*3b40*/  IMAD.WIDE.U32.X R8, R13, R11, R8, P0 ;  /* 0x0000000b0d087225 */ /* 0x000fd000000e0408 */
.L_x_92:
[----:B------:R-:W3:Y:S01]  /*3b50*/  LDC.64 R28, c[0x0][0x640] ;  /* 0x00019000ff1c7b82 */ /* 0x000ee20000000a00 */
[-CC-:B------:R-:W-:Y:S01]  /*3b60*/  SHF.R.U64 R57, R8, R0.reuse, R9.reuse ;  /* 0x0000000008397219 */ /* 0x180fe20000001209 */
[----:B-1----:R-:W-:Y:S01]  /*3b70*/  IMAD.MOV R20, RZ, RZ, -R20 ;  /* 0x000000ffff147224 */ /* 0x002fe200078e0a14 */
[----:B------:R-:W-:Y:S01]  /*3b80*/  SHF.R.U32.HI R0, RZ, R0, R9 ;  /* 0x00000000ff007219 */ /* 0x000fe20000011609 */
[----:B------:R-:W-:Y:S01]  /*3b90*/  ULDC UR4, c[0x0][0x154] ;  /* 0x0000550000047ab9 */ /* 0x000fe20000000800 */
[----:B0-----:R-:W-:Y:S01]  /*3ba0*/  IADD3 R3, P0, RZ, -R57, RZ ;  /* 0x80000039ff037210 */ /* 0x001fe20007f1e0ff */
[----:B------:R-:W-:Y:S02]  /*3bb0*/  IMAD R21, R21, R20, R12 ;  /* 0x0000001415157224 */ /* 0x000fe400078e020c */
[----:B------:R-:W0:Y:S01]  /*3bc0*/  LDC R6, c[0x0][0x618] ;  /* 0x00018600ff067b82 */ /* 0x000e220000000800 */
[----:B------:R-:W-:Y:S02]  /*3bd0*/  IMAD.MOV.U32 R7, RZ, RZ, 0x1 ;  /* 0x00000001ff077424 */ /* 0x000fe400078e00ff */
[----:B------:R-:W-:-:S04]  /*3be0*/  IMAD.X R5, RZ, RZ, ~R0, P0 ;  /* 0x000000ffff057224 */ /* 0x000fc800000e0e00 */
[-C--:B--2---:R-:W-:Y:S01]  /*3bf0*/  IMAD R0, R5, R14.reuse, RZ ;  /* 0x0000000e05007224 */ /* 0x084fe200078e02ff */
[----:B------:R-:W1:Y:S01]  /*3c00*/  LDC R8, c[0x0][0x608] ;  /* 0x00018200ff087b82 */ /* 0x000e620000000800 */
[----:B------:R-:W-:-:S04]  /*3c10*/  IMAD.WIDE.U32 R4, R3, R14, R16 ;  /* 0x0000000e03047225 */ /* 0x000fc800078e0010 */
[----:B------:R-:W-:Y:S01]  /*3c20*/  IMAD R3, R3, R15, R0 ;  /* 0x0000000f03037224 */ /* 0x000fe200078e0200 */
[----:B------:R-:W-:Y:S02]  /*3c30*/  I2FP.F32.U32 R0, R24 ;  /* 0x0000001800007245 */ /* 0x000fe40000201000 */
[----:B------:R-:W2:Y:S01]  /*3c40*/  LDC R26, c[0x0][0x658] ;  /* 0x00019600ff1a7b82 */ /* 0x000ea20000000800 */
[----:B------:R-:W-:Y:S01]  /*3c50*/  IMAD.IADD R3, R5, 0x1, R3 ;  /* 0x0000000105037824 */ /* 0x000fe200078e0203 */
[----:B---3--:R-:W-:Y:S01]  /*3c60*/  ISETP.NE.U32.AND P0, PT, R28, RZ, PT ;  /* 0x000000ff1c00720c */ /* 0x008fe20003f05070 */
[----:B------:R-:W-:Y:S01]  /*3c70*/  FMUL R0, R0, UR4 ;  /* 0x0000000400007c20 */ /* 0x000fe20008400000 */
[----:B------:R-:W-:Y:S02]  /*3c80*/  IMAD.MOV.U32 R5, RZ, RZ, -0x1 ;  /* 0xffffffffff057424 */ /* 0x000fe400078e00ff */
[----:B------:R-:W-:Y:S01]  /*3c90*/  ISETP.NE.AND.EX P0, PT, R29, RZ, PT, P0 ;  /* 0x000000ff1d00720c */ /* 0x000fe20003f05300 */
[----:B------:R3:W4:Y:S01]  /*3ca0*/  F2I.U32.TRUNC.NTZ R13, R0 ;  /* 0x00000000000d7305 */ /* 0x000722000020f000 */
[----:B------:R-:W3:Y:S01]  /*3cb0*/  LDC R15, c[0x0][0x148] ;  /* 0x00005200ff0f7b82 */ /* 0x000ee20000000800 */
[----:B0-----:R-:W-:-:S02]  /*3cc0*/  SHF.R.U64 R12, R4, R6, R3 ;  /* 0x00000006040c7219 */ /* 0x001fc40000001203 */
[----:B------:R-:W-:-:S05]  /*3cd0*/  SHF.R.U32.HI R3, RZ, R6, R3 ;  /* 0x00000006ff037219 */ /* 0x000fca0000011603 */
[----:B------:R-:W0:Y:S01]  /*3ce0*/  LDC R20, c[0x0][0x600] ;  /* 0x00018000ff147b82 */ /* 0x000e220000000800 */
[-CC-:B-1----:R-:W-:Y:S02]  /*3cf0*/  SHF.R.U64 R10, R12, R8.reuse, R3.reuse ;  /* 0x000000080c0a7219 */ /* 0x182fe40000001203 */
[----:B------:R-:W-:-:S05]  /*3d00*/  SHF.R.U32.HI R3, RZ, R8, R3 ;  /* 0x00000008ff037219 */ /* 0x000fca0000011603 */
[----:B------:R-:W1:Y:S01]  /*3d10*/  LDC R27, c[0x0][0x648] ;  /* 0x00019200ff1b7b82 */ /* 0x000e620000000800 */
[-C--:B--2---:R-:W-:Y:S02]  /*3d20*/  SHF.L.U32 R4, R5, R26.reuse, RZ ;  /* 0x0000001a05047219 */ /* 0x084fe400000006ff */
[-CC-:B------:R-:W-:Y:S02]  /*3d30*/  SHF.R.U64 R14, R10, R26.reuse, R3.reuse ;  /* 0x0000001a0a0e7219 */ /* 0x180fe40000001203 */
[----:B------:R-:W-:Y:S02]  /*3d40*/  SHF.R.U32.HI R5, RZ, R26, R3 ;  /* 0x0000001aff057219 */ /* 0x000fe40000011603 */
[----:B------:R-:W-:Y:S01]  /*3d50*/  LOP3.LUT R25, RZ, R4, RZ, 0x33, !PT ;  /* 0x00000004ff197212 */ /* 0x000fe200078e33ff */
[----:B------:R-:W2:Y:S01]  /*3d60*/  LDC R30, c[0x0][0x638] ;  /* 0x00018e00ff1e7b82 */ /* 0x000ea20000000800 */
[----:B------:R-:W-:Y:S01]  /*3d70*/  SHF.L.U32 R26, R7, R26, RZ ;  /* 0x0000001a071a7219 */ /* 0x000fe200000006ff */
[----:B------:R-:W-:-:S06]  /*3d80*/  IMAD.MOV.U32 R4, RZ, RZ, R14 ;  /* 0x000000ffff047224 */ /* 0x000fcc00078e000e */
[----:B------:R-:W0:Y:S01]  /*3d90*/  LDC R31, c[0x0][0x610] ;  /* 0x00018400ff1f7b82 */ /* 0x000e220000000800 */
[----:B----4-:R-:W-:Y:S05]  /*3da0*/  @!P0 BRA `(.L_x_93) ;  /* 0x0000000000288947 */ /* 0x010fea0003800000 */
[----:B------:R-:W4:Y:S02]  /*3db0*/  LDC R3, c[0x0][0x64c] ;  /* 0x00019300ff037b82 */ /* 0x000f240000000800 */
[----:B----4-:R-:W-:-:S05]  /*3dc0*/  IADD3 R3, P0, R14, R3, RZ ;  /* 0x000000030e037210 */ /* 0x010fca0007f1e0ff */
        /* <DEDUP_REMOVED lines=8> */
.L_x_93:
[----:B------:R-:W-:Y:S01]  /*3e50*/  ISETP.NE.AND P0, PT, R2, 0x1, PT ;  /* 0x000000010200780c */ /* 0x000fe20003f05270 */
[----:B0-----:R-:W-:Y:S01]  /*3e60*/  VIADD R7, R20, 0xffffffff ;  /* 0xffffffff14077836 */ /* 0x001fe20000000000 */
[----:B-1-3--:R-:W-:Y:S01]  /*3e70*/  SHF.R.U64 R0, R4, R27, R5 ;  /* 0x0000001b04007219 */ /* 0x00afe20000001205 */
[----:B------:R-:W-:Y:S01]  /*3e80*/  IMAD.MOV R13, RZ, RZ, -R13 ;  /* 0x000000ffff0d7224 */ /* 0x000fe200078e0a0d */
[----:B------:R-:W-:Y:S01]  /*3e90*/  LOP3.LUT R5, R10, R25, RZ, 0xc0, !PT ;  /* 0x000000190a057212 */ /* 0x000fe200078ec0ff */
[----:B------:R-:W-:Y:S01]  /*3ea0*/  IMAD.MOV.U32 R4, RZ, RZ, 0x1 ;  /* 0x00000001ff047424 */ /* 0x000fe200078e00ff */
[----:B------:R-:W-:Y:S01]  /*3eb0*/  LOP3.LUT R12, R12, R7, RZ, 0xc0, !PT ;  /* 0x000000070c0c7212 */ /* 0x000fe200078ec0ff */
[----:B------:R-:W-:Y:S02]  /*3ec0*/  IMAD.MOV R3, RZ, RZ, -R0 ;  /* 0x000000ffff037224 */ /* 0x000fe400078e0a00 */
[----:B------:R-:W-:Y:S02]  /*3ed0*/  IMAD R0, R26, R0, R5 ;  /* 0x000000001a007224 */ /* 0x000fe400078e0205 */
[----:B--2---:R-:W-:-:S02]  /*3ee0*/  IMAD R3, R3, R30, R14 ;  /* 0x0000001e03037224 */ /* 0x004fc400078e020e */
[----:B------:R-:W-:Y:S02]  /*3ef0*/  @P0 IMAD R21, R15, R13, R24 ;  /* 0x0000000d0f150224 */ /* 0x000fe400078e0218 */
[----:B------:R-:W-:Y:S01]  /*3f00*/  IMAD R5, R3, R20, R12 ;  /* 0x0000001403057224 */ /* 0x000fe200078e020c */
[----:B------:R-:W-:Y:S01]  /*3f10*/  PRMT R3, R4, 0x7610, R3 ;  /* 0x0000761004037816 */ /* 0x000fe20000000003 */
[----:B------:R-:W-:-:S05]  /*3f20*/  IMAD R0, R0, R31, R21 ;  /* 0x0000001f00007224 */ /* 0x000fca00078e0215 */
[----:B------:R-:W-:Y:S02]  /*3f30*/  SEL R59, R5, R0, !P0 ;  /* 0x00000000053b7207 */ /* 0x000fe40004000000 */
[----:B------:R-:W-:-:S07]  /*3f40*/  SEL R0, R0, R5, !P0 ;  /* 0x0000000500007207 */ /* 0x000fce0004000000 */
.L_x_91:
[----:B------:R-:W-:Y:S01]  /*3f50*/  LOP3.LUT P0, RZ, R3, 0xff, RZ, 0xc0, !PT ;  /* 0x000000ff03ff7812 */ /* 0x000fe2000780c0ff */
[----:B------:R-:W-:-:S12]  /*3f60*/  IMAD.MOV.U32 R58, RZ, RZ, R0 ;  /* 0x000000ffff3a7224 */ /* 0x000fd800078e0000 */
[----:B------:R-:W-:Y:S05]  /*3f70*/  @P0 BRA `(.L_x_94) ;  /* 0xffffffcc00dc0947 */ /* 0x000fea000383ffff */
[----:B------:R-:W-:Y:S05]  /*3f80*/  EXIT ;  /* 0x000000000000794d */ /* 0x000fea0003800000 */
.L_x_3:
[----:B0-----:R-:W-:Y:S01]  /*3f90*/  ULDC.64 UR4, c[0x0][0x650] ;  /* 0x0001940000047ab9 */ /* 0x001fe20000000a00 */
        /* <DEDUP_REMOVED lines=25> */
.L_x_96:
[--C-:B------:R-:W-:Y:S01]  /*4130*/  SHF.R.U64 R12, R10, R14, R11.reuse ;  /* 0x0000000e0a0c7219 */ /* 0x100fe2000000120b */
[----:B------:R-:W0:Y:S01]  /*4140*/  LDC R22, c[0x0][0x618] ;  /* 0x00018600ff167b82 */ /* 0x000e220000000800 */
[----:B------:R-:W-:Y:S01]  /*4150*/  I2FP.F32.U32 R6, R4 ;  /* 0x0000000400067245 */ /* 0x000fe20000201000 */
[----:B------:R-:W-:Y:S01]  /*4160*/  ULDC UR4, c[0x0][0x150] ;  /* 0x0000540000047ab9 */ /* 0x000fe20000000800 */
[----:B------:R-:W-:Y:S02]  /*4170*/  SHF.R.U32.HI R5, RZ, R14, R11 ;  /* 0x0000000eff057219 */ /* 0x000fe4000001160b */
[----:B------:R-:W-:Y:S01]  /*4180*/  IADD3 R9, P0, RZ, -R12, RZ ;  /* 0x8000000cff097210 */ /* 0x000fe20007f1e0ff */
[----:B------:R-:W-:Y:S01]  /*4190*/  FMUL R11, R6, UR4 ;  /* 0x00000004060b7c20 */ /* 0x000fe20008400000 */
[----:B------:R-:W-:Y:S01]  /*41a0*/  ULDC UR4, c[0x0][0x154] ;  /* 0x0000550000047ab9 */ /* 0x000fe20000000800 */
[----:B------:R-:W1:Y:S02]  /*41b0*/  LDC.64 R24, c[0x0][0x640] ;  /* 0x00019000ff187b82 */ /* 0x000e640000000a00 */
[----:B------:R-:W-:-:S02]  /*41c0*/  IMAD.X R5, RZ, RZ, ~R5, P0 ;  /* 0x000000ffff057224 */ /* 0x000fc400000e0e05 */
[----:B------:R-:W2:Y:S01]  /*41d0*/  F2I.U32.TRUNC.NTZ R11, R11 ;  /* 0x0000000b000b7305 */ /* 0x000ea2000020f000 */
[----:B------:R-:W-:-:S03]  /*41e0*/  IMAD.WIDE.U32 R6, R9, R20, R16 ;  /* 0x0000001409067225 */ /* 0x000fc600078e0010 */
[----:B------:R-:W3:Y:S01]  /*41f0*/  LDC R13, c[0x0][0x144] ;  /* 0x00005100ff0d7b82 */ /* 0x000ee20000000800 */
[----:B------:R-:W-:-:S04]  /*4200*/  IMAD R8, R5, R20, RZ ;  /* 0x0000001405087224 */ /* 0x000fc800078e02ff */
[----:B------:R-:W-:Y:S02]  /*4210*/  IMAD R5, R9, R21, R8 ;  /* 0x0000001509057224 */ /* 0x000fe400078e0208 */
[----:B------:R-:W-:Y:S01]  /*4220*/  IMAD.MOV.U32 R8, RZ, RZ, -0x1 ;  /* 0xffffffffff087424 */ /* 0x000fe200078e00ff */
[----:B------:R-:W4:Y:S01]  /*4230*/  LDC R14, c[0x0][0x608] ;  /* 0x00018200ff0e7b82 */ /* 0x000f220000000800 */
[----:B------:R-:W-:Y:S01]  /*4240*/  IMAD.IADD R5, R7, 0x1, R5 ;  /* 0x0000000107057824 */ /* 0x000fe200078e0205 */
[----:B------:R-:W-:-:S04]  /*4250*/  I2FP.F32.U32 R7, R3 ;  /* 0x0000000300077245 */ /* 0x000fc80000201000 */
[-C--:B0-----:R-:W-:Y:S01]  /*4260*/  SHF.R.U64 R10, R6, R22.reuse, R5 ;  /* 0x00000016060a7219 */ /* 0x081fe20000001205 */
[----:B--2---:R-:W-:Y:S01]  /*4270*/  IMAD.MOV R6, RZ, RZ, -R11 ;  /* 0x000000ffff067224 */ /* 0x004fe200078e0a0b */
[----:B------:R-:W0:Y:S01]  /*4280*/  LDC R9, c[0x0][0x658] ;  /* 0x00019600ff097b82 */ /* 0x000e220000000800 */
[----:B-1----:R-:W-:Y:S01]  /*4290*/  ISETP.NE.U32.AND P0, PT, R24, RZ, PT ;  /* 0x000000ff1800720c */ /* 0x002fe20003f05070 */
[----:B------:R-:W-:Y:S01]  /*42a0*/  FMUL R7, R7, UR4 ;  /* 0x0000000407077c20 */ /* 0x000fe20008400000 */
[----:B------:R-:W-:Y:S02]  /*42b0*/  SHF.R.U32.HI R5, RZ, R22, R5 ;  /* 0x00000016ff057219 */ /* 0x000fe40000011605 */
[----:B------:R-:W-:-:S03]  /*42c0*/  ISETP.NE.AND.EX P0, PT, R25, RZ, PT, P0 ;  /* 0x000000ff1900720c */ /* 0x000fc60003f05300 */
[----:B------:R-:W1:Y:S01]  /*42d0*/  LDC R20, c[0x0][0x148] ;  /* 0x00005200ff147b82 */ /* 0x000e620000000800 */
[----:B---3--:R-:W-:Y:S02]  /*42e0*/  IMAD R23, R13, R6, R4 ;  /* 0x000000060d177224 */ /* 0x008fe400078e0204 */
[----:B------:R-:W-:-:S05]  /*42f0*/  IMAD.MOV.U32 R6, RZ, RZ, 0x1 ;  /* 0x00000001ff067424 */ /* 0x000fca00078e00ff */
[----:B------:R-:W2:Y:S01]  /*4300*/  LDC R21, c[0x0][0x600] ;  /* 0x00018000ff157b82 */ /* 0x000ea20000000800 */
[-CC-:B----4-:R-:W-:Y:S02]  /*4310*/  SHF.R.U64 R13, R10, R14.reuse, R5.reuse ;  /* 0x0000000e0a0d7219 */ /* 0x190fe40000001205 */
[----:B------:R-:W-:Y:S02]  /*4320*/  SHF.R.U32.HI R4, RZ, R14, R5 ;  /* 0x0000000eff047219 */ /* 0x000fe40000011605 */
[----:B------:R3:W4:Y:S03]  /*4330*/  F2I.U32.TRUNC.NTZ R14, R7 ;  /* 0x00000007000e7305 */ /* 0x000726000020f000 */
[----:B------:R-:W1:Y:S01]  /*4340*/  LDC R26, c[0x0][0x648] ;  /* 0x00019200ff1a7b82 */ /* 0x000e620000000800 */
[-C--:B0-----:R-:W-:Y:S02]  /*4350*/  SHF.L.U32 R8, R8, R9.reuse, RZ ;  /* 0x0000000908087219 */ /* 0x081fe400000006ff */
[----:B------:R-:W-:-:S02]  /*4360*/  SHF.R.U64 R15, R13, R9, R4 ;  /* 0x000000090d0f7219 */ /* 0x000fc40000001204 */
[-C--:B------:R-:W-:Y:S02]  /*4370*/  SHF.R.U32.HI R5, RZ, R9.reuse, R4 ;  /* 0x00000009ff057219 */ /* 0x080fe40000011604 */
[----:B------:R-:W-:Y:S01]  /*4380*/  SHF.L.U32 R22, R6, R9, RZ ;  /* 0x0000000906167219 */ /* 0x000fe200000006ff */
[----:B------:R-:W0:Y:S01]  /*4390*/  LDC R27, c[0x0][0x638] ;  /* 0x00018e00ff1b7b82 */ /* 0x000e220000000800 */
[----:B------:R-:W-:Y:S02]  /*43a0*/  LOP3.LUT R28, RZ, R8, RZ, 0x33, !PT ;  /* 0x00000008ff1c7212 */ /* 0x000fe400078e33ff */
[----:B------:R-:W-:-:S05]  /*43b0*/  MOV R4, R15 ;  /* 0x0000000f00047202 */ /* 0x000fca0000000f00 */
        /* <DEDUP_REMOVED lines=12> */
.L_x_97:
[----:B------:R-:W-:Y:S01]  /*4480*/  ISETP.NE.AND P0, PT, R2, 0x1, PT ;  /* 0x000000010200780c */ /* 0x000fe20003f05270 */
[----:B--2---:R-:W-:Y:S01]  /*4490*/  VIADD R7, R21, 0xffffffff ;  /* 0xffffffff15077836 */ /* 0x004fe20000000000 */
[----:B-1----:R-:W-:Y:S01]  /*44a0*/  SHF.R.U64 R5, R4, R26, R5 ;  /* 0x0000001a04057219 */ /* 0x002fe20000001205 */
[----:B------:R-:W-:Y:S01]  /*44b0*/  IMAD.MOV R14, RZ, RZ, -R14 ;  /* 0x000000ffff0e7224 */ /* 0x000fe200078e0a0e */
[----:B------:R-:W-:Y:S01]  /*44c0*/  LOP3.LUT R4, R13, R28, RZ, 0xc0, !PT ;  /* 0x0000001c0d047212 */ /* 0x000fe200078ec0ff */
[----:B------:R-:W-:Y:S01]  /*44d0*/  IMAD.MOV.U32 R8, RZ, RZ, R12 ;  /* 0x000000ffff087224 */ /* 0x000fe200078e000c */
[----:B------:R-:W-:Y:S01]  /*44e0*/  LOP3.LUT R10, R10, R7, RZ, 0xc0, !PT ;  /* 0x000000070a0a7212 */ /* 0x000fe200078ec0ff */
[----:B------:R-:W-:Y:S02]  /*44f0*/  IMAD.MOV R6, RZ, RZ, -R5 ;  /* 0x000000ffff067224 */ /* 0x000fe400078e0a05 */
[----:B------:R-:W-:-:S04]  /*4500*/  IMAD R4, R22, R5, R4 ;  /* 0x0000000516047224 */ /* 0x000fc800078e0204 */
[----:B------:R-:W-:Y:S02]  /*4510*/  @P0 IMAD R23, R20, R14, R3 ;  /* 0x0000000e14170224 */ /* 0x000fe400078e0203 */
[----:B0-----:R-:W-:Y:S02]  /*4520*/  IMAD R3, R6, R27, R15 ;  /* 0x0000001b06037224 */ /* 0x001fe400078e020f */
[----:B------:R-:W-:Y:S02]  /*4530*/  IMAD R7, R4, R29, R23 ;  /* 0x0000001d04077224 */ /* 0x000fe400078e0217 */
[----:B------:R-:W-:Y:S02]  /*4540*/  IMAD R4, R3, R21, R10 ;  /* 0x0000001503047224 */ /* 0x000fe400078e020a */
[----:B------:R-:W-:-:S03]  /*4550*/  IMAD.MOV.U32 R6, RZ, RZ, 0x1 ;  /* 0x00000001ff067424 */ /* 0x000fc600078e00ff */
[----:B------:R-:W-:Y:S02]  /*4560*/  SEL R9, R4, R7, !P0 ;  /* 0x0000000704097207 */ /* 0x000fe40004000000 */
[----:B------:R-:W-:-:S07]  /*4570*/  SEL R7, R7, R4, !P0 ;  /* 0x0000000407077207 */ /* 0x000fce0004000000 */
.L_x_95:
[----:B------:R-:W-:-:S08]  /*4580*/  NOP ;  /* 0x0000000000007918 */ /* 0x000fd00000000000 */
[----:B------:R-:W0:-:S00]  /*4590*/  USETMAXREG.DEALLOC.CTAPOOL 0x28 ;  /* 0x00000028000079c8 */ /* 0x000e0000080e0500 */
[----:B0-----:R-:W-:-:S13]  /*45a0*/  ISETP.NE.AND P0, PT, R0, RZ, PT ;  /* 0x000000ff0000720c */ /* 0x001fda0003f05270 */
[----:B------:R-:W-:Y:S05]  /*45b0*/  @P0 EXIT ;  /* 0x000000000000094d */ /* 0x000fea0003800000 */
[----:B------:R-:W-:Y:S01]  /*45c0*/  LOP3.LUT P0, RZ, R6, 0xff, RZ, 0xc0, !PT ;  /* 0x000000ff06ff7812 */ /* 0x000fe2000780c0ff */
[----:B------:R-:W-:Y:S02]  /*45d0*/  IMAD.MOV.U32 R3, RZ, RZ, 0x1 ;  /* 0x00000001ff037424 */ /* 0x000fe400078e00ff */
[----:B------:R-:W-:-:S10]  /*45e0*/  IMAD.MOV.U32 R0, RZ, RZ, RZ ;  /* 0x000000ffff007224 */ /* 0x000fd400078e00ff */
[----:B------:R-:W-:Y:S05]  /*45f0*/  @!P0 BRA `(.L_x_98) ;  /* 0x0000000c00348947 */ /* 0x000fea0003800000 */
[----:B------:R-:W0:Y:S01]  /*4600*/  LDC R0, c[0x0][0x28c] ;  /* 0x0000a300ff007b82 */ /* 0x000e220000000800 */
[----:B------:R-:W-:Y:S01]  /*4610*/  ULDC UR5, c[0x0][0x600] ;  /* 0x0001800000057ab9 */ /* 0x000fe20000000800 */
[----:B------:R-:W-:Y:S01]  /*4620*/  ULDC UR4, c[0x0][0xc] ;  /* 0x0000030000047ab9 */ /* 0x000fe20000000800 */
[----:B------:R-:W-:Y:S01]  /*4630*/  UIADD3 UR16, UR5, -0x1, URZ ;  /* 0xffffffff05107890 */ /* 0x000fe2000fffe03f */
[C---:B------:R-:W-:Y:S01]  /*4640*/  LOP3.LUT P2, RZ, R18.reuse, 0x7f, RZ, 0xc0, !PT ;  /* 0x0000007f12ff7812 */ /* 0x040fe2000784c0ff */
[----:B------:R-:W-:Y:S01]  /*4650*/  ULDC UR6, c[0x0][0x658] ;  /* 0x0001960000067ab9 */ /* 0x000fe20000000800 */
[----:B------:R-:W-:Y:S01]  /*4660*/  ULDC UR5, c[0x0][0x10] ;  /* 0x0000040000057ab9 */ /* 0x000fe20000000800 */
[----:B------:R-:W-:Y:S01]  /*4670*/  UMOV UR7, 0xffffffff ;  /* 0xffffffff00077882 */ /* 0x000fe20000000000 */
[----:B------:R-:W-:Y:S01]  /*4680*/  UMOV UR8, 0x1 ;  /* 0x0000000100087882 */ /* 0x000fe20000000000 */
[----:B------:R-:W-:Y:S01]  /*4690*/  UIMAD.WIDE.U32 UR4, UR4, UR5, URZ ;  /* 0x00000005040472a5 */ /* 0x000fe2000f8e003f */
[----:B------:R-:W-:Y:S01]  /*46a0*/  LOP3.LUT P0, RZ, R18, 0x1f, RZ, 0xc0, !PT ;  /* 0x0000001f12ff7812 */ /* 0x000fe2000780c0ff */
[----:B------:R-:W-:Y:S01]  /*46b0*/  USHF.L.U32 UR7, UR7, UR6, URZ ;  /* 0x0000000607077299 */ /* 0x000fe2000800063f */
[----:B------:R-:W-:Y:S01]  /*46c0*/  BSSY B0, `(.L_x_98) ;  /* 0x00000c0000007945 */ /* 0x000fe20003800000 */
[----:B------:R-:W-:Y:S01]  /*46d0*/  USHF.L.U32 UR18, UR8, UR6, URZ ;  /* 0x0000000608127299 */ /* 0x000fe2000800063f */
[----:B------:R-:W-:Y:S01]  /*46e0*/  IMAD.MOV.U32 R11, RZ, RZ, 0x1 ;  /* 0x00000001ff0b7424 */ /* 0x000fe200078e00ff */
[----:B------:R-:W-:Y:S01]  /*46f0*/  LOP3.LUT R18, R19, 0x2, RZ, 0xfc, !PT ;  /* 0x0000000213127812 */ /* 0x000fe200078efcff */
[----:B------:R-:W-:Y:S01]  /*4700*/  ULDC UR6, c[0x0][0x14] ;  /* 0x0000050000067ab9 */ /* 0x000fe20000000800 */
[----:B------:R-:W-:Y:S01]  /*4710*/  PLOP3.LUT P0, PT, P0, P2, PT, 0x8a, 0x0 ;  /* 0x000000000000781c */ /* 0x000fe20000705172 */
[----:B------:R-:W-:-:S02]  /*4720*/  UIMAD.WIDE.U32 UR20, UR4, UR6, URZ ;  /* 0x00000006041472a5 */ /* 0x000fc4000f8e003f */
[----:B------:R-:W-:Y:S02]  /*4730*/  UIMAD UR13, UR5, UR6, URZ ;  /* 0x00000006050d72a4 */ /* 0x000fe4000f8e023f */
[----:B------:R-:W-:Y:S01]  /*4740*/  ULOP3.LUT UR17, URZ, UR7, URZ, 0x33, !UPT ;  /* 0x000000073f117292 */ /* 0x000fe2000f8e333f */
[----:B0-----:R-:W-:Y:S01]  /*4750*/  VIADD R0, R0, 0x1f ;  /* 0x0000001f00007836 */ /* 0x001fe20000000000 */
[----:B------:R-:W-:Y:S01]  /*4760*/  UIADD3 UR13, UR21, UR13, URZ ;  /* 0x0000000d150d7290 */ /* 0x000fe2000fffe03f */
[----:B------:R-:W-:-:S03]  /*4770*/  ULDC.64 UR22, c[0x0][0x198] ;  /* 0x0000660000167ab9 */ /* 0x000fc60000000a00 */
[----:B------:R-:W-:-:S04]  /*4780*/  SHF.R.S32.HI R3, RZ, 0x1f, R0 ;  /* 0x0000001fff037819 */ /* 0x000fc80000011400 */
[----:B------:R-:W-:Y:S01]  /*4790*/  LEA.HI R3, R3, R0, RZ, 0x5 ;  /* 0x0000000003037211 */ /* 0x000fe200078f28ff */
[----:B------:R-:W-:-:S03]  /*47a0*/  IMAD.MOV.U32 R0, RZ, RZ, RZ ;  /* 0x000000ffff007224 */ /* 0x000fc600078e00ff */
[----:B------:R-:W-:Y:S01]  /*47b0*/  SHF.R.S32.HI R13, RZ, 0x5, R3 ;  /* 0x00000005ff0d7819 */ /* 0x000fe20000011403 */
[----:B------:R-:W-:-:S04]  /*47c0*/  IMAD.MOV.U32 R3, RZ, RZ, 0x1 ;  /* 0x00000001ff037424 */ /* 0x000fc800078e00ff */
[----:B------:R-:W-:-:S07]  /*47d0*/  VIADD R10, R13, 0x1 ;  /* 0x000000010d0a7836 */ /* 0x000fce0000000000 */
.L_x_110:
[----:B------:R-:W-:-:S03]  /*47e0*/  UMOV UR4, 0xffffffff ;  /* 0xffffffff00047882 */ /* 0x000fc60000000000 */
[----:B------:R-:W-:Y:S05]  /*47f0*/  BRA.DIV UR4, `(.L_x_99) ;  /* 0x0000000e04587947 */ /* 0x000fea000b800000 */
[----:B------:R-:W-:-:S13]  /*4800*/  ELECT P6, URZ, PT ;  /* 0x00000000003f782f */ /* 0x000fda00038c0000 */
.L_x_119:
[----:B------:R-:W0:Y:S01]  /*4810*/  LDC R4, c[0x0][0x28c] ;  /* 0x0000a300ff047b82 */ /* 0x000e220000000800 */
[----:B------:R-:W-:Y:S01]  /*4820*/  BSSY B1, `(.L_x_100) ;  /* 0x0000037000017945 */ /* 0x000fe20003800000 */
[----:B0-----:R-:W-:-:S13]  /*4830*/  ISETP.LT.OR P6, PT, R4, 0x1, !P6 ;  /* 0x000000010400780c */ /* 0x001fda00077c1670 */
[----:B------:R-:W-:Y:S05]  /*4840*/  @P6 BRA `(.L_x_101) ;  /* 0x0000000000d06947 */ /* 0x000fea0003800000 */
[----:B------:R-:W-:Y:S02]  /*4850*/  IMAD.SHL.U32 R14, R9, 0x40, RZ ;  /* 0x00000040090e7824 */ /* 0x000fe400078e00ff */
[----:B------:R-:W-:Y:S02]  /*4860*/  IMAD.SHL.U32 R15, R7, 0x80, RZ ;  /* 0x00000080070f7824 */ /* 0x000fe400078e00ff */
[----:B------:R-:W-:Y:S02]  /*4870*/  IMAD.MOV.U32 R20, RZ, RZ, RZ ;  /* 0x000000ffff147224 */ /* 0x000fe400078e00ff */
[----:B------:R-:W-:Y:S02]  /*4880*/  IMAD.MOV.U32 R4, RZ, RZ, R10 ;  /* 0x000000ffff047224 */ /* 0x000fe400078e000a */
[----:B------:R-:W-:Y:S02]  /*4890*/  IMAD.MOV.U32 R5, RZ, RZ, R3 ;  /* 0x000000ffff057224 */ /* 0x000fe400078e0003 */
[----:B------:R-:W-:-:S07]  /*48a0*/  IMAD.MOV.U32 R6, RZ, RZ, R0 ;  /* 0x000000ffff067224 */ /* 0x000fce00078e0000 */
.L_x_105:
[----:B------:R-:W0:Y:S01]  /*48b0*/  S2R R12, SR_CgaCtaId ;  /* 0x00000000000c7919 */ /* 0x000e220000008800 */
[----:B------:R-:W-:Y:S01]  /*48c0*/  MOV R7, 0x400 ;  /* 0x0000040000077802 */ /* 0x000fe20000000f00 */
[----:B------:R-:W1:Y:S03]  /*48d0*/  @!P2 LDC R9, c[0x0][0x500] ;  /* 0x00014000ff09ab82 */ /* 0x000e660000000800 */
[----:B0-----:R-:W-:Y:S02]  /*48e0*/  LEA R21, R12, R7, 0x18 ;  /* 0x000000070c157211 */ /* 0x001fe400078ec0ff */
[----:B------:R-:W-:-:S03]  /*48f0*/  SHF.L.U32 R7, R5, 0x1f, RZ ;  /* 0x0000001f05077819 */ /* 0x000fc600000006ff */
[----:B------:R-:W-:-:S04]  /*4900*/  IMAD R12, R6, 0x8, R21 ;  /* 0x00000008060c7824 */ /* 0x000fc800078e0215 */
[----:B------:R-:W0:Y:S02]  /*4910*/  SYNCS.PHASECHK.TRANS64.TRYWAIT P1, [R12+URZ+0x10], R7 ;  /* 0x000010070c0075a7 */ /* 0x000e24000802017f */
[----:B01----:R-:W-:Y:S05]  /*4920*/  @!P1 BRA `(.L_x_102) ;  /* 0x0000000c002c9947 */ /* 0x003fea0003800000 */
.L_x_120:
[----:B0-----:R-:W-:Y:S01]  /*4930*/  PRMT R7, R18, 0x9910, RZ ;  /* 0x0000991012077816 */ /* 0x001fe200000000ff */
[----:B------:R0:W-:Y:S03]  /*4940*/  @!P2 SYNCS.ARRIVE.TRANS64 RZ, [R12+URZ], R9 ;  /* 0x000000090cffa9a7 */ /* 0x0001e6000800003f */
[----:B------:R-:W-:-:S13]  /*4950*/  ISETP.NE.AND P1, PT, R7, 0x2, PT ;  /* 0x000000020700780c */ /* 0x000fda0003f25270 */
[----:B0-----:R-:W-:Y:S05]  /*4960*/  @P1 BRA `(.L_x_103) ;  /* 0x0000000000041947 */ /* 0x001fea0003800000 */
[----:B------:R-:W-:Y:S01]  /*4970*/  BPT.TRAP 0x1 ;  /* 0x000000040000795c */ /* 0x000fe20000300000 */
.L_x_103:
[----:B------:R-:W-:Y:S05]  /*4980*/  @P0 BRA `(.L_x_104) ;  /* 0x0000000000040947 */ /* 0x000fea0003800000 */
[----:B------:R-:W-:Y:S01]  /*4990*/  BPT.TRAP 0x1 ;  /* 0x000000040000795c */ /* 0x000fe20000300000 */
.L_x_104:
[--C-:B------:R-:W-:Y:S01]  /*49a0*/  IMAD R7, R6, 0x4000, R21.reuse ;  /* 0x0000400006077824 */ /* 0x100fe200078e0215 */
[----:B------:R-:W-:Y:S01]  /*49b0*/  R2UR UR9, R12 ;  /* 0x000000000c0972ca */ /* 0x000fe200000e0000 */
[----:B------:R-:W-:Y:S01]  /*49c0*/  IMAD R21, R6, 0x2000, R21 ;  /* 0x0000200006157824 */ /* 0x000fe200078e0215 */
[----:B------:R-:W-:Y:S01]  /*49d0*/  UIADD3 UR4, UP0, UR22, 0xf0, URZ ;  /* 0x000000f016047890 */ /* 0x000fe2000ff1e03f */
[----:B------:R-:W-:Y:S01]  /*49e0*/  VIADD R4, R4, 0xffffffff ;  /* 0xffffffff04047836 */ /* 0x000fe20000000000 */
[----:B------:R-:W-:Y:S01]  /*49f0*/  R2UR UR5, R7 ;  /* 0x00000000070572ca */ /* 0x000fe200000e0000 */
[----:B------:R-:W-:Y:S01]  /*4a00*/  UIADD3 UR24, UP1, UR22, 0x1f0, URZ ;  /* 0x000001f016187890 */ /* 0x000fe2000ff3e03f */
[----:B------:R-:W-:Y:S01]  /*4a10*/  R2UR UR8, R21 ;  /* 0x00000000150872ca */ /* 0x000fe200000e0000 */
[----:B------:R-:W-:Y:S01]  /*4a20*/  VIADD R6, R6, 0x1 ;  /* 0x0000000106067836 */ /* 0x000fe20000000000 */
[----:B------:R-:W-:Y:S01]  /*4a30*/  R2UR UR11, R15 ;  /* 0x000000000f0b72ca */ /* 0x000fe200000e0000 */
[----:B------:R-:W-:Y:S01]  /*4a40*/  UIADD3.X UR25, URZ, UR23, URZ, UP1, !UPT ;  /* 0x000000173f197290 */ /* 0x000fe20008ffe43f */
[----:B------:R-:W-:Y:S01]  /*4a50*/  R2UR UR10, R20 ;  /* 0x00000000140a72ca */ /* 0x000fe200000e0000 */
[----:B------:R-:W-:Y:S01]  /*4a60*/  UMOV UR6, 0x0 ;  /* 0x0000000000067882 */ /* 0x000fe20000000000 */
[----:B------:R-:W-:Y:S01]  /*4a70*/  R2UR UR12, R8 ;  /* 0x00000000080c72ca */ /* 0x000fe200000e0000 */
[----:B------:R-:W-:Y:S01]  /*4a80*/  UMOV UR7, 0x10000000 ;  /* 0x1000000000077882 */ /* 0x000fe20000000000 */
[----:B------:R-:W-:Y:S01]  /*4a90*/  R2UR UR19, R14 ;  /* 0x000000000e1372ca */ /* 0x000fe200000e0000 */
[----:B------:R-:W-:Y:S01]  /*4aa0*/  VIADD R20, R20, 0x20 ;  /* 0x0000002014147836 */ /* 0x000fe20000000000 */
[----:B------:R-:W-:Y:S01]  /*4ab0*/  ISETP.GT.AND P3, PT, R4, 0x1, PT ;  /* 0x000000010400780c */ /* 0x000fe20003f64270 */
[----:B------:R-:W-:Y:S01]  /*4ac0*/  UIADD3 UR14, UR5, 0x100, URZ ;  /* 0x00000100050e7890 */ /* 0x000fe2000fffe03f */
[----:B------:R-:W-:Y:S01]  /*4ad0*/  ISETP.NE.AND P1, PT, R6, 0x2, PT ;  /* 0x000000020600780c */ /* 0x000fe20003f25270 */
[----:B------:R-:W-:-:S02]  /*4ae0*/  UIADD3.X UR5, URZ, UR23, URZ, UP0, !UPT ;  /* 0x000000173f057290 */ /* 0x000fc400087fe43f */
[----:B------:R-:W-:Y:S01]  /*4af0*/  UIADD3 UR15, UR8, 0x8100, URZ ;  /* 0x00008100080f7890 */ /* 0x000fe2000fffe03f */
[----:B------:R-:W-:Y:S02]  /*4b00*/  SEL R12, RZ, 0x1, P1 ;  /* 0x00000001ff0c7807 */ /* 0x000fe40000800000 */
[----:B------:R-:W-:Y:S01]  /*4b10*/  UMOV UR8, UR14 ;  /* 0x0000000e00087c82 */ /* 0x000fe20008000000 */
[----:B------:R-:W-:Y:S02]  /*4b20*/  SEL R6, R6, RZ, P1 ;  /* 0x000000ff06067207 */ /* 0x000fe40000800000 */
[----:B------:R-:W-:Y:S01]  /*4b30*/  LOP3.LUT R5, R5, R12, RZ, 0x3c, !PT ;  /* 0x0000000c05057212 */ /* 0x000fe200078e3cff */
[----:B------:R0:W-:Y:S02]  /*4b40*/  UTMALDG.3D [UR8], [UR4], desc[UR6] ;  /* 0x00000608040075b4 */ /* 0x0001e40008011000 */
[----:B0-----:R-:W-:Y:S01]  /*4b50*/  UMOV UR8, UR15 ;  /* 0x0000000f00087c82 */ /* 0x001fe20008000000 */
[----:B------:R-:W-:-:S02]  /*4b60*/  UMOV UR11, UR19 ;  /* 0x00000013000b7c82 */ /* 0x000fc40008000000 */
[----:B------:R0:W-:Y:S02]  /*4b70*/  UTMALDG.3D [UR8], [UR24], desc[UR6] ;  /* 0x00000608180075b4 */ /* 0x0001e40008011000 */
[----:B0-----:R-:W-:Y:S05]  /*4b80*/  @P3 BRA `(.L_x_105) ;  /* 0xfffffffc00483947 */ /* 0x001fea000383ffff */
.L_x_101:
[----:B------:R-:W-:Y:S05]  /*4b90*/  BSYNC B1 ;  /* 0x0000000000017941 */ /* 0x000fea0003800000 */
.L_x_100:
[----:B------:R-:W-:Y:S01]  /*4ba0*/  LOP3.LUT P3, RZ, R11, 0xff, RZ, 0xc0, !PT ;  /* 0x000000ff0bff7812 */ /* 0x000fe2000786c0ff */
[----:B------:R-:W-:Y:S01]  /*4bb0*/  ULDC.64 UR4, c[0x0][0x650] ;  /* 0x0001940000047ab9 */ /* 0x000fe20000000a00 */
[----:B------:R-:W-:Y:S01]  /*4bc0*/  IADD3 R0, R13, R0, RZ ;  /* 0x000000000d007210 */ /* 0x000fe20007ffe0ff */
[----:B------:R-:W-:Y:S01]  /*4bd0*/  BSSY B1, `(.L_x_106) ;  /* 0x000006c000017945 */ /* 0x000fe20003800000 */
[----:B------:R-:W-:Y:S01]  /*4be0*/  IADD3 R16, P4, R16, UR20, RZ ;  /* 0x0000001410107c10 */ /* 0x000fe2000ff9e0ff */
[----:B------:R-:W-:Y:S01]  /*4bf0*/  IMAD.MOV.U32 R7, RZ, RZ, -0x1 ;  /* 0xffffffffff077424 */ /* 0x000fe200078e00ff */
[----:B------:R-:W-:Y:S01]  /*4c00*/  SHF.R.U32.HI R4, RZ, 0x1, R0 ;  /* 0x00000001ff047819 */ /* 0x000fe20000011600 */
[----:B------:R-:W-:Y:S01]  /*4c10*/  IMAD.MOV.U32 R9, RZ, RZ, -0x1 ;  /* 0xffffffffff097424 */ /* 0x000fe200078e00ff */
[----:B------:R-:W-:Y:S01]  /*4c20*/  ISETP.GT.U32.AND P1, PT, R0, 0x1, PT ;  /* 0x000000010000780c */ /* 0x000fe20003f24070 */
[----:B------:R-:W-:Y:S01]  /*4c30*/  IMAD.MOV.U32 R8, RZ, RZ, -0x1 ;  /* 0xffffffffff087424 */ /* 0x000fe200078e00ff */
[----:B------:R-:W-:-:S02]  /*4c40*/  LOP3.LUT R4, R4, 0x1, RZ, 0xc0, !PT ;  /* 0x0000000104047812 */ /* 0x000fc400078ec0ff */
[----:B------:R-:W-:Y:S01]  /*4c50*/  ISETP.LT.U32.AND P1, PT, R13, 0x2, P1 ;  /* 0x000000020d00780c */ /* 0x000fe20000f21070 */
[----:B------:R-:W0:Y:S01]  /*4c60*/  @P3 S2R R6, SR_CgaCtaId ;  /* 0x0000000000063919 */ /* 0x000e220000008800 */
[----:B------:R-:W-:Y:S02]  /*4c70*/  @P3 MOV R5, 0x400 ;  /* 0x0000040000053802 */ /* 0x000fe40000000f00 */
[----:B------:R-:W-:Y:S02]  /*4c80*/  IADD3.X R17, R17, UR13, RZ, P4, !PT ;  /* 0x0000000d11117c10 */ /* 0x000fe4000a7fe4ff */
[----:B------:R-:W-:Y:S02]  /*4c90*/  ISETP.GE.U32.AND P4, PT, R16, UR4, PT ;  /* 0x0000000410007c0c */ /* 0x000fe4000bf86070 */
[----:B------:R-:W-:Y:S02]  /*4ca0*/  LOP3.LUT R0, R0, 0x1, RZ, 0xc0, !PT ;  /* 0x0000000100007812 */ /* 0x000fe400078ec0ff */
[----:B------:R-:W-:-:S02]  /*4cb0*/  PRMT R11, RZ, 0x7610, R11 ;  /* 0x00007610ff0b7816 */ /* 0x000fc4000000000b */
[----:B0-----:R-:W-:-:S04]  /*4cc0*/  @P3 LEA R5, R6, R5, 0x18 ;  /* 0x0000000506053211 */ /* 0x001fc800078ec0ff */
[----:B------:R0:W-:Y:S01]  /*4cd0*/  @P3 SYNCS.ARRIVE.TRANS64.A1T0 RZ, [R5+URZ+0x38], RZ ;  /* 0x000038ff05ff39a7 */ /* 0x0001e2000810003f */
[----:B------:R-:W-:Y:S02]  /*4ce0*/  ISETP.NE.U32.AND P3, PT, R4, 0x1, PT ;  /* 0x000000010400780c */ /* 0x000fe40003f65070 */
[----:B------:R-:W-:Y:S02]  /*4cf0*/  SEL R4, RZ, 0x1, !P1 ;  /* 0x00000001ff047807 */ /* 0x000fe40004800000 */
[----:B------:R-:W-:Y:S02]  /*4d00*/  ISETP.GE.U32.AND.EX P1, PT, R17, UR5, PT, P4 ;  /* 0x0000000511007c0c */ /* 0x000fe4000bf26140 */
[----:B------:R-:W-:-:S04]  /*4d10*/  ISETP.GT.U32.AND P3, PT, R13, 0x1, !P3 ;  /* 0x000000010d00780c */ /* 0x000fc80005f64070 */
[----:B0-----:R-:W-:-:S04]  /*4d20*/  SEL R5, RZ, 0x1, !P3 ;  /* 0x00000001ff057807 */ /* 0x001fc80005800000 */
[--C-:B------:R-:W-:Y:S02]  /*4d30*/  LOP3.LUT R3, R5, R3, R4.reuse, 0x96, !PT ;  /* 0x0000000305037212 */ /* 0x100fe400078e9604 */
[----:B------:R-:W-:Y:S01]  /*4d40*/  PRMT R4, RZ, 0x7610, R4 ;  /* 0x00007610ff047816 */ /* 0x000fe20000000004 */
[----:B------:R-:W-:Y:S06]  /*4d50*/  @P1 BRA `(.L_x_107) ;  /* 0x00000004004c1947 */ /* 0x000fec0003800000 */
[----:B------:R-:W-:Y:S01]  /*4d60*/  ULDC.64 UR4, c[0x0][0x628] ;  /* 0x00018a0000047ab9 */ /* 0x000fe20000000a00 */
[----:B------:R-:W0:Y:S01]  /*4d70*/  S2R R14, SR_CTAID.X ;  /* 0x00000000000e7919 */ /* 0x000e220000002500 */
[----:B------:R-:W-:Y:S01]  /*4d80*/  ISETP.NE.U32.AND P1, PT, RZ, UR4, PT ;  /* 0x00000004ff007c0c */ /* 0x000fe2000bf25070 */
[----:B------:R-:W-:Y:S01]  /*4d90*/  ULDC UR7, c[0x0][0x630] ;  /* 0x00018c0000077ab9 */ /* 0x000fe20000000800 */
[----:B------:R-:W-:Y:S01]  /*4da0*/  IMAD.MOV.U32 R4, RZ, RZ, R16 ;  /* 0x000000ffff047224 */ /* 0x000fe200078e0010 */
[----:B------:R-:W1:Y:S01]  /*4db0*/  S2R R12, SR_CTAID.Y ;  /* 0x00000000000c7919 */ /* 0x000e620000002600 */
[----:B------:R-:W-:Y:S01]  /*4dc0*/  ISETP.NE.AND.EX P1, PT, RZ, UR5, PT, P1 ;  /* 0x00000005ff007c0c */ /* 0x000fe2000bf25310 */
[----:B------:R-:W-:-:S12]  /*4dd0*/  IMAD.MOV.U32 R5, RZ, RZ, R17 ;  /* 0x000000ffff057224 */ /* 0x000fd800078e0011 */
[----:B------:R-:W-:Y:S05]  /*4de0*/  @!P1 BRA `(.L_x_108) ;  /* 0x0000000000289947 */ /* 0x000fea0003800000 */
[----:B------:R-:W-:Y:S02]  /*4df0*/  ULDC UR6, c[0x0][0x634] ;  /* 0x00018d0000067ab9 */ /* 0x000fe40000000800 */
[----:B------:R-:W-:-:S05]  /*4e00*/  IADD3 R9, P1, R16, UR6, RZ ;  /* 0x0000000610097c10 */ /* 0x000fca000ff3e0ff */
[----:B------:R-:W-:-:S04]  /*4e10*/  IMAD.X R15, RZ, RZ, R17, P1 ;  /* 0x000000ffff0f7224 */ /* 0x000fc800008e0611 */
[----:B------:R-:W-:-:S04]  /*4e20*/  IMAD.WIDE.U32 R6, R15, UR4, RZ ;  /* 0x000000040f067c25 */ /* 0x000fc8000f8e00ff */
[----:B------:R-:W-:-:S04]  /*4e30*/  IMAD.WIDE.U32 R6, P1, R9, UR5, R6 ;  /* 0x0000000509067c25 */ /* 0x000fc8000f820006 */
[----:B------:R-:W-:-:S04]  /*4e40*/  IMAD.WIDE.U32 R8, R9, UR4, RZ ;  /* 0x0000000409087c25 */ /* 0x000fc8000f8e00ff */
[----:B------:R-:W-:Y:S01]  /*4e50*/  IMAD.X R5, RZ, RZ, RZ, P1 ;  /* 0x000000ffff057224 */ /* 0x000fe200008e06ff */
[----:B------:R-:W-:Y:S01]  /*4e60*/  IADD3 RZ, P1, R9, R6, RZ ;  /* 0x0000000609ff7210 */ /* 0x000fe20007f3e0ff */
[----:B------:R-:W-:-:S04]  /*4e70*/  IMAD.MOV.U32 R4, RZ, RZ, R7 ;  /* 0x000000ffff047224 */ /* 0x000fc800078e0007 */
[----:B------:R-:W-:-:S08]  /*4e80*/  IMAD.WIDE.U32.X R4, R15, UR5, R4, P1 ;  /* 0x000000050f047c25 */ /* 0x000fd000088e0404 */
.L_x_108:
[--C-:B------:R-:W-:Y:S01]  /*4e90*/  SHF.R.U64 R8, R4, UR7, R5.reuse ;  /* 0x0000000704087c19 */ /* 0x100fe20008001205 */
[----:B------:R-:W-:Y:S01]  /*4ea0*/  ULDC.64 UR4, c[0x0][0x620] ;  /* 0x0001880000047ab9 */ /* 0x000fe20000000a00 */
[----:B------:R-:W-:Y:S01]  /*4eb0*/  SHF.R.U32.HI R4, RZ, UR7, R5 ;  /* 0x00000007ff047c19 */ /* 0x000fe20008011605 */
[----:B------:R-:W2:Y:S01]  /*4ec0*/  LDC R25, c[0x0][0x144] ;  /* 0x00005100ff197b82 */ /* 0x000ea20000000800 */
[----:B------:R-:W-:Y:S01]  /*4ed0*/  IADD3 R7, P1, RZ, -R8, RZ ;  /* 0x80000008ff077210 */ /* 0x000fe20007f3e0ff */
[----:B------:R-:W-:Y:S01]  /*4ee0*/  ULDC.64 UR8, c[0x0][0x640] ;  /* 0x0001900000087ab9 */ /* 0x000fe20000000a00 */
[----:B0-----:R-:W-:Y:S01]  /*4ef0*/  I2FP.F32.U32 R9, R14 ;  /* 0x0000000e00097245 */ /* 0x001fe20000201000 */
[----:B------:R-:W-:Y:S02]  /*4f00*/  ULDC UR6, c[0x0][0x608] ;  /* 0x0001820000067ab9 */ /* 0x000fe40000000800 */
[----:B------:R-:W-:Y:S01]  /*4f10*/  IMAD.X R4, RZ, RZ, ~R4, P1 ;  /* 0x000000ffff047224 */ /* 0x000fe200008e0e04 */
[----:B------:R-:W-:Y:S01]  /*4f20*/  ISETP.NE.U32.AND P1, PT, RZ, UR8, PT ;  /* 0x00000008ff007c0c */ /* 0x000fe2000bf25070 */
[----:B------:R-:W0:Y:S02]  /*4f30*/  LDC R21, c[0x0][0x148] ;  /* 0x00005200ff157b82 */ /* 0x000e240000000800 */
[----:B------:R-:W-:Y:S01]  /*4f40*/  IMAD R6, R4, UR4, RZ ;  /* 0x0000000404067c24 */ /* 0x000fe2000f8e02ff */
[----:B------:R-:W-:Y:S01]  /*4f50*/  ISETP.NE.AND.EX P1, PT, RZ, UR9, PT, P1 ;  /* 0x00000009ff007c0c */ /* 0x000fe2000bf25310 */
[----:B------:R-:W-:Y:S01]  /*4f60*/  IMAD.WIDE.U32 R4, R7, UR4, R16 ;  /* 0x0000000407047c25 */ /* 0x000fe2000f8e0010 */
[----:B------:R-:W-:-:S03]  /*4f70*/  ULDC UR4, c[0x0][0x150] ;  /* 0x0000540000047ab9 */ /* 0x000fc60000000800 */
[----:B------:R-:W-:Y:S02]  /*4f80*/  IMAD R7, R7, UR5, R6 ;  /* 0x0000000507077c24 */ /* 0x000fe4000f8e0206 */
[----:B------:R-:W-:Y:S01]  /*4f90*/  FMUL R6, R9, UR4 ;  /* 0x0000000409067c20 */ /* 0x000fe20008400000 */
[----:B------:R-:W-:Y:S01]  /*4fa0*/  ULDC UR4, c[0x0][0x618] ;  /* 0x0001860000047ab9 */ /* 0x000fe20000000800 */
[----:B------:R-:W-:Y:S01]  /*4fb0*/  ULDC UR5, c[0x0][0x154] ;  /* 0x0000550000057ab9 */ /* 0x000fe20000000800 */
[----:B------:R-:W-:-:S03]  /*4fc0*/  IMAD.IADD R5, R5, 0x1, R7 ;  /* 0x0000000105057824 */ /* 0x000fc600078e0207 */
[----:B------:R-:W3:Y:S02]  /*4fd0*/  F2I.U32.TRUNC.NTZ R6, R6 ;  /* 0x0000000600067305 */ /* 0x000ee4000020f000 */
[----:B------:R-:W-:Y:S02]  /*4fe0*/  SHF.R.U64 R9, R4, UR4, R5 ;  /* 0x0000000404097c19 */ /* 0x000fe40008001205 */
[----:B-1----:R-:W-:-:S05]  /*4ff0*/  I2FP.F32.U32 R4, R12 ;  /* 0x0000000c00047245 */ /* 0x002fca0000201000 */
[----:B------:R-:W-:Y:S01]  /*5000*/  FMUL R22, R4, UR5 ;  /* 0x0000000504167c20 */ /* 0x000fe20008400000 */
[----:B------:R-:W-:Y:S01]  /*5010*/  SHF.R.U32.HI R4, RZ, UR4, R5 ;  /* 0x00000004ff047c19 */ /* 0x000fe20008011605 */
[----:B------:R-:W-:-:S03]  /*5020*/  ULDC UR4, c[0x0][0x658] ;  /* 0x0001960000047ab9 */ /* 0x000fc60000000800 */
[--C-:B------:R-:W-:Y:S01]  /*5030*/  SHF.R.U64 R20, R9, UR6, R4.reuse ;  /* 0x0000000609147c19 */ /* 0x100fe20008001204 */
[----:B------:R-:W1:Y:S01]  /*5040*/  F2I.U32.TRUNC.NTZ R22, R22 ;  /* 0x0000001600167305 */ /* 0x000e62000020f000 */
[----:B------:R-:W-:Y:S01]  /*5050*/  SHF.R.U32.HI R5, RZ, UR6, R4 ;  /* 0x00000006ff057c19 */ /* 0x000fe20008011604 */
[----:B---3--:R-:W-:-:S03]  /*5060*/  IMAD.MOV R6, RZ, RZ, -R6 ;  /* 0x000000ffff067224 */ /* 0x008fc600078e0a06 */
[--C-:B------:R-:W-:Y:S01]  /*5070*/  SHF.R.U64 R15, R20, UR4, R5.reuse ;  /* 0x00000004140f7c19 */ /* 0x100fe20008001205 */
[----:B--2---:R-:W-:Y:S01]  /*5080*/  IMAD R14, R25, R6, R14 ;  /* 0x00000006190e7224 */ /* 0x004fe200078e020e */
[----:B------:R-:W-:-:S03]  /*5090*/  SHF.R.U32.HI R23, RZ, UR4, R5 ;  /* 0x00000004ff177c19 */ /* 0x000fc60008011605 */
[----:B------:R-:W-:Y:S02]  /*50a0*/  IMAD.MOV.U32 R4, RZ, RZ, R15 ;  /* 0x000000ffff047224 */ /* 0x000fe400078e000f */
[----:B------:R-:W-:Y:S01]  /*50b0*/  IMAD.MOV.U32 R5, RZ, RZ, R23 ;  /* 0x000000ffff057224 */ /* 0x000fe200078e0017 */
[----:B-1----:R-:W-:Y:S06]  /*50c0*/  @!P1 BRA `(.L_x_109) ;  /* 0x0000000000289947 */ /* 0x002fec0003800000 */
[----:B------:R-:W-:Y:S02]  /*50d0*/  ULDC UR4, c[0x0][0x64c] ;  /* 0x0001930000047ab9 */ /* 0x000fe40000000800 */
[----:B------:R-:W-:-:S05]  /*50e0*/  IADD3 R5, P1, R15, UR4, RZ ;  /* 0x000000040f057c10 */ /* 0x000fca000ff3e0ff */
[----:B------:R-:W-:-:S04]  /*50f0*/  IMAD.X R23, RZ, RZ, R23, P1 ;  /* 0x000000ffff177224 */ /* 0x000fc800008e0617 */
[----:B------:R-:W-:-:S04]  /*5100*/  IMAD.WIDE.U32 R6, R23, UR8, RZ ;  /* 0x0000000817067c25 */ /* 0x000fc8000f8e00ff */
[----:B------:R-:W-:-:S04]  /*5110*/  IMAD.WIDE.U32 R6, P1, R5, UR9, R6 ;  /* 0x0000000905067c25 */ /* 0x000fc8000f820006 */
[----:B------:R-:W-:-:S04]  /*5120*/  IMAD.WIDE.U32 R4, R5, UR8, RZ ;  /* 0x0000000805047c25 */ /* 0x000fc8000f8e00ff */
[----:B------:R-:W-:Y:S01]  /*5130*/  IMAD.MOV.U32 R4, RZ, RZ, R7 ;  /* 0x000000ffff047224 */ /* 0x000fe200078e0007 */
[----:B------:R-:W-:Y:S01]  /*5140*/  IADD3 RZ, P3, R5, R6, RZ ;  /* 0x0000000605ff7210 */ /* 0x000fe20007f7e0ff */
[----:B------:R-:W-:-:S04]  /*5150*/  IMAD.X R5, RZ, RZ, RZ, P1 ;  /* 0x000000ffff057224 */ /* 0x000fc800008e06ff */
[----:B------:R-:W-:-:S08]  /*5160*/  IMAD.WIDE.U32.X R4, R23, UR9, R4, P3 ;  /* 0x0000000917047c25 */ /* 0x000fd000098e0404 */
.L_x_109:
[----:B------:R-:W-:Y:S01]  /*5170*/  ISETP.NE.AND P1, PT, R2, 0x1, PT ;  /* 0x000000010200780c */ /* 0x000fe20003f25270 */
[----:B------:R-:W-:Y:S01]  /*5180*/  ULDC UR4, c[0x0][0x648] ;  /* 0x0001920000047ab9 */ /* 0x000fe20000000800 */
[----:B------:R-:W-:Y:S01]  /*5190*/  LOP3.LUT R20, R20, UR17, RZ, 0xc0, !PT ;  /* 0x0000001114147c12 */ /* 0x000fe2000f8ec0ff */
[----:B------:R-:W-:Y:S01]  /*51a0*/  IMAD.MOV R22, RZ, RZ, -R22 ;  /* 0x000000ffff167224 */ /* 0x000fe200078e0a16 */
[----:B------:R-:W-:Y:S01]  /*51b0*/  SHF.R.U64 R5, R4, UR4, R5 ;  /* 0x0000000404057c19 */ /* 0x000fe20008001205 */
[----:B------:R-:W-:Y:S01]  /*51c0*/  ULDC UR4, c[0x0][0x638] ;  /* 0x00018e0000047ab9 */ /* 0x000fe20000000800 */
[----:B------:R-:W-:Y:S01]  /*51d0*/  LOP3.LUT R6, R9, UR16, RZ, 0xc0, !PT ;  /* 0x0000001009067c12 */ /* 0x000fe2000f8ec0ff */
[----:B------:R-:W-:Y:S02]  /*51e0*/  ULDC UR5, c[0x0][0x610] ;  /* 0x0001840000057ab9 */ /* 0x000fe40000000800 */
[----:B------:R-:W-:Y:S02]  /*51f0*/  IMAD.MOV R4, RZ, RZ, -R5 ;  /* 0x000000ffff047224 */ /* 0x000fe400078e0a05 */
[----:B------:R-:W-:-:S02]  /*5200*/  IMAD R5, R5, UR18, R20 ;  /* 0x0000001205057c24 */ /* 0x000fc4000f8e0214 */
[----:B0-----:R-:W-:Y:S02]  /*5210*/  @P1 IMAD R14, R21, R22, R12 ;  /* 0x00000016150e1224 */ /* 0x001fe400078e020c */
[----:B------:R-:W-:Y:S01]  /*5220*/  IMAD R15, R4, UR4, R15 ;  /* 0x00000004040f7c24 */ /* 0x000fe2000f8e020f */
[----:B------:R-:W-:Y:S01]  /*5230*/  ULDC UR4, c[0x0][0x600] ;  /* 0x0001800000047ab9 */ /* 0x000fe20000000800 */
[----:B------:R-:W-:Y:S02]  /*5240*/  IMAD R14, R5, UR5, R14 ;  /* 0x00000005050e7c24 */ /* 0x000fe4000f8e020e */
[----:B------:R-:W-:Y:S02]  /*5250*/  IMAD R15, R15, UR4, R6 ;  /* 0x000000040f0f7c24 */ /* 0x000fe4000f8e0206 */
[----:B------:R-:W-:-:S03]  /*5260*/  IMAD.MOV.U32 R4, RZ, RZ, 0x1 ;  /* 0x00000001ff047424 */ /* 0x000fc600078e00ff */
[----:B------:R-:W-:Y:S02]  /*5270*/  SEL R9, R15, R14, !P1 ;  /* 0x0000000e0f097207 */ /* 0x000fe40004800000 */
[----:B------:R-:W-:-:S07]  /*5280*/  SEL R7, R14, R15, !P1 ;  /* 0x0000000f0e077207 */ /* 0x000fce0004800000 */
.L_x_107:
[----:B------:R-:W-:Y:S05]  /*5290*/  BSYNC B1 ;  /* 0x0000000000017941 */ /* 0x000fea0003800000 */
.L_x_106:
[----:B------:R-:W-:-:S13]  /*52a0*/  LOP3.LUT P1, RZ, R4, 0xff, RZ, 0xc0, !PT ;  /* 0x000000ff04ff7812 */ /* 0x000fda000782c0ff */
[----:B------:R-:W-:Y:S05]  /*52b0*/  @P1 BRA `(.L_x_110) ;  /* 0xfffffff400481947 */ /* 0x000fea000383ffff */
[----:B------:R-:W-:Y:S05]  /*52c0*/  BSYNC B0 ;  /* 0x0000000000007941 */ /* 0x000fea0003800000 */
.L_x_98:
[----:B------:R-:W-:-:S03]  /*52d0*/  UMOV UR4, 0xffffffff ;  /* 0xffffffff00047882 */ /* 0x000fc60000000000 */
[----:B------:R-:W-:Y:S05]  /*52e0*/  BRA.DIV UR4, `(.L_x_111) ;  /* 0x0000000204d07947 */ /* 0x000fea000b800000 */
[----:B------:R-:W-:-:S13]  /*52f0*/  ELECT P6, URZ, PT ;  /* 0x00000000003f782f */ /* 0x000fda00038c0000 */
.L_x_123:
[----:B------:R-:W-:Y:S04]  /*5300*/  BSSY B0, `(.L_x_112) ;  /* 0x0000019000007945 */ /* 0x000fe80003800000 */
[----:B------:R-:W-:Y:S05]  /*5310*/  @!P6 BRA `(.L_x_113) ;  /* 0x00000000005ce947 */ /* 0x000fea0003800000 */
[----:B------:R-:W-:-:S04]  /*5320*/  LOP3.LUT R19, R19, 0x2, RZ, 0xfc, !PT ;  /* 0x0000000213137812 */ /* 0x000fc800078efcff */
[----:B------:R-:W-:-:S13]  /*5330*/  ISETP.NE.AND P0, PT, R19, 0x3, PT ;  /* 0x000000031300780c */ /* 0x000fda0003f05270 */
[----:B------:R-:W-:Y:S05]  /*5340*/  @!P0 BRA `(.L_x_114) ;  /* 0x0000000000048947 */ /* 0x000fea0003800000 */
[----:B------:R-:W-:Y:S01]  /*5350*/  BPT.TRAP 0x1 ;  /* 0x000000040000795c */ /* 0x000fe20000300000 */
.L_x_114:
[----:B------:R-:W0:Y:S01]  /*5360*/  S2R R5, SR_CgaCtaId ;  /* 0x0000000000057919 */ /* 0x000e220000008800 */
[----:B------:R-:W-:Y:S02]  /*5370*/  MOV R2, 0x400 ;  /* 0x0000040000027802 */ /* 0x000fe40000000f00 */
[----:B------:R-:W-:Y:S02]  /*5380*/  SHF.L.U32 R4, R3, 0x1f, RZ ;  /* 0x0000001f03047819 */ /* 0x000fe400000006ff */
[----:B0-----:R-:W-:-:S05]  /*5390*/  LEA R5, R5, R2, 0x18 ;  /* 0x0000000205057211 */ /* 0x001fca00078ec0ff */
[----:B------:R-:W-:-:S04]  /*53a0*/  VIADD R5, R5, 0x10 ;  /* 0x0000001005057836 */ /* 0x000fc80000000000 */
[C---:B------:R-:W-:Y:S02]  /*53b0*/  IMAD R7, R0.reuse, 0x8, R5 ;  /* 0x0000000800077824 */ /* 0x040fe400078e0205 */
[----:B------:R-:W-:Y:S02]  /*53c0*/  VIADD R0, R0, 0x1 ;  /* 0x0000000100007836 */ /* 0x000fe40000000000 */
[----:B------:R-:W0:Y:S03]  /*53d0*/  SYNCS.PHASECHK.TRANS64.TRYWAIT P0, [R7+URZ], R4 ;  /* 0x00000004070075a7 */ /* 0x000e26000800017f */
[----:B------:R-:W-:-:S04]  /*53e0*/  ISETP.NE.AND P1, PT, R0, 0x2, PT ;  /* 0x000000020000780c */ /* 0x000fc80003f25270 */
[----:B------:R-:W-:Y:S02]  /*53f0*/  SEL R2, RZ, 0x1, P1 ;  /* 0x00000001ff027807 */ /* 0x000fe40000800000 */
[----:B------:R-:W-:Y:S02]  /*5400*/  SEL R0, R0, RZ, P1 ;  /* 0x000000ff00007207 */ /* 0x000fe40000800000 */
[----:B------:R-:W-:Y:S01]  /*5410*/  LOP3.LUT R2, R3, R2, RZ, 0x3c, !PT ;  /* 0x0000000203027212 */ /* 0x000fe200078e3cff */
[----:B0-----:R-:W-:Y:S06]  /*5420*/  @!P0 BRA `(.L_x_115) ;  /* 0x0000000000a08947 */ /* 0x001fec0003800000 */
.L_x_124:
[----:B------:R-:W-:Y:S01]  /*5430*/  IMAD R5, R0, 0x8, R5 ;  /* 0x0000000800057824 */ /* 0x000fe200078e0205 */
[----:B------:R-:W-:-:S07]  /*5440*/  SHF.L.U32 R0, R2, 0x1f, RZ ;  /* 0x0000001f02007819 */ /* 0x000fce00000006ff */
.L_x_116:
[----:B-1----:R1:W2:Y:S02]  /*5450*/  SYNCS.PHASECHK.TRANS64.TRYWAIT P0, [R5+URZ], R0 ;  /* 0x00000000050075a7 */ /* 0x0022a4000800017f */
[----:B--2---:R-:W-:Y:S05]  /*5460*/  @!P0 NANOSLEEP.SYNCS 0x989680 ;  /* 0x009896800000895d */ /* 0x004fea0003900000 */
[----:B------:R-:W2:Y:S02]  /*5470*/  @!P0 SYNCS.PHASECHK.TRANS64 P0, [R5+URZ], R0 ;  /* 0x00000000050085a7 */ /* 0x000ea4000800007f */
[----:B--2---:R-:W-:Y:S05]  /*5480*/  @!P0 BRA `(.L_x_116) ;  /* 0xfffffffc00f08947 */ /* 0x004fea000383ffff */
.L_x_113:
[----:B------:R-:W-:Y:S05]  /*5490*/  BSYNC B0 ;  /* 0x0000000000007941 */ /* 0x000fea0003800000 */
.L_x_112:
[----:B------:R-:W-:Y:S05]  /*54a0*/  EXIT ;  /* 0x000000000000794d */ /* 0x000fea0003800000 */
.L_x_17:
[----:B---3--:R3:W4:Y:S02]  /*54b0*/  SYNCS.PHASECHK.TRANS64.TRYWAIT P1, [R3+URZ], R0 ;  /* 0x00000000030075a7 */ /* 0x008724000802017f */
[----:B----4-:R-:W-:Y:S05]  /*54c0*/  @!P1 NANOSLEEP.SYNCS 0x989680 ;  /* 0x009896800000995d */ /* 0x010fea0003900000 */
[----:B------:R-:W4:Y:S02]  /*54d0*/  @!P1 SYNCS.PHASECHK.TRANS64 P1, [R3+URZ], R0 ;  /* 0x00000000030095a7 */ /* 0x000f24000802007f */
[----:B----4-:R-:W-:Y:S05]  /*54e0*/  @!P1 BRA `(.L_x_17) ;  /* 0xfffffffc00f09947 */ /* 0x010fea000383ffff */
[----:B------:R-:W-:Y:S05]  /*54f0*/  BRA `(.L_x_16) ;  /* 0xffffffbc00347947 */ /* 0x000fea000383ffff */
.L_x_22:
[----:B-1----:R-:W-:-:S04]  /*5500*/  IMAD.U32 R4, RZ, RZ, UR8 ;  /* 0x00000008ff047e24 */ /* 0x002fc8000f8e00ff */
[----:B------:R1:W2:Y:S03]  /*5510*/  SYNCS.PHASECHK.TRANS64.TRYWAIT P1, [R4+URZ], R3 ;  /* 0x00000003040075a7 */ /* 0x0002a6000802017f */
[----:B--2---:R-:W-:Y:S05]  /*5520*/  @!P1 NANOSLEEP.SYNCS 0x989680 ;  /* 0x009896800000995d */ /* 0x004fea0003900000 */
[----:B------:R-:W2:Y:S02]  /*5530*/  @!P1 SYNCS.PHASECHK.TRANS64 P1, [R4+URZ], R3 ;  /* 0x00000003040095a7 */ /* 0x000ea4000802007f */
[----:B--2---:R-:W-:Y:S05]  /*5540*/  @!P1 BRA `(.L_x_22) ;  /* 0xfffffffc00ec9947 */ /* 0x004fea000383ffff */
[----:B------:R-:W-:Y:S05]  /*5550*/  BRA `(.L_x_21) ;  /* 0xffffffc000147947 */ /* 0x000fea000383ffff */
.L_x_99:
[----:B------:R-:W-:Y:S01]  /*5560*/  BSSY B1, `(.L_x_117) ;  /* 0x0000006000017945 */ /* 0x000fe20003800000 */
[----:B------:R-:W-:-:S07]  /*5570*/  IMAD.MOV.U32 R15, RZ, RZ, -0x1 ;  /* 0xffffffffff0f7424 */ /* 0x000fce00078e00ff */
[----:B------:R-:W-:Y:S05]  /*5580*/  WARPSYNC.COLLECTIVE R15, `(.L_x_118) ;  /* 0x000000000f0c7348 */ /* 0x000fea0003c00000 */
[----:B------:R-:W-:Y:S02]  /*5590*/  ELECT P6, UR62, PT ;  /* 0x00000000003e782f */ /* 0x000fe400038c0000 */
[----:B------:R-:W-:Y:S01]  /*55a0*/  MOV R14, UR62 ;  /* 0x0000003e000e7c02 */ /* 0x000fe20008000f00 */
[----:B------:R-:W-:Y:S10]  /*55b0*/  ENDCOLLECTIVE ;  /* 0x000000000000791b */ /* 0x000ff40003800000 */
.L_x_118:
[----:B------:R-:W-:Y:S05]  /*55c0*/  BSYNC B1 ;  /* 0x0000000000017941 */ /* 0x000fea0003800000 */
.L_x_117:
[----:B------:R-:W-:Y:S05]  /*55d0*/  BRA `(.L_x_119) ;  /* 0xfffffff0008c7947 */ /* 0x000fea000383ffff */
.L_x_102:
[----:B0-----:R0:W1:Y:S02]  /*55e0*/  SYNCS.PHASECHK.TRANS64.TRYWAIT P1, [R12+URZ+0x10], R7 ;  /* 0x000010070c0075a7 */ /* 0x001064000802017f */
[----:B-1----:R-:W-:Y:S05]  /*55f0*/  @!P1 NANOSLEEP.SYNCS 0x989680 ;  /* 0x009896800000995d */ /* 0x002fea0003900000 */
[----:B------:R-:W1:Y:S02]  /*5600*/  @!P1 SYNCS.PHASECHK.TRANS64 P1, [R12+URZ+0x10], R7 ;  /* 0x000010070c0095a7 */ /* 0x000e64000802007f */
[----:B-1----:R-:W-:Y:S05]  /*5610*/  @!P1 BRA `(.L_x_102) ;  /* 0xfffffffc00f09947 */ /* 0x002fea000383ffff */
[----:B------:R-:W-:Y:S05]  /*5620*/  BRA `(.L_x_120) ;  /* 0xfffffff000c07947 */ /* 0x000fea000383ffff */
.L_x_111:
[----:B------:R-:W-:Y:S01]  /*5630*/  BSSY B0, `(.L_x_121) ;  /* 0x0000006000007945 */ /* 0x000fe20003800000 */
[----:B------:R-:W-:-:S07]  /*5640*/  IMAD.MOV.U32 R15, RZ, RZ, -0x1 ;  /* 0xffffffffff0f7424 */ /* 0x000fce00078e00ff */
[----:B------:R-:W-:Y:S05]  /*5650*/  WARPSYNC.COLLECTIVE R15, `(.L_x_122) ;  /* 0x000000000f0c7348 */ /* 0x000fea0003c00000 */
[----:B------:R-:W-:Y:S02]  /*5660*/  ELECT P6, UR62, PT ;  /* 0x00000000003e782f */ /* 0x000fe400038c0000 */
[----:B------:R-:W-:Y:S01]  /*5670*/  MOV R14, UR62 ;  /* 0x0000003e000e7c02 */ /* 0x000fe20008000f00 */
[----:B------:R-:W-:Y:S10]  /*5680*/  ENDCOLLECTIVE ;  /* 0x000000000000791b */ /* 0x000ff40003800000 */
.L_x_122:
[----:B------:R-:W-:Y:S05]  /*5690*/  BSYNC B0 ;  /* 0x0000000000007941 */ /* 0x000fea0003800000 */
.L_x_121:
[----:B------:R-:W-:Y:S05]  /*56a0*/  BRA `(.L_x_123) ;  /* 0xfffffffc00147947 */ /* 0x000fea000383ffff */
.L_x_115:
[----:B0-----:R0:W1:Y:S02]  /*56b0*/  SYNCS.PHASECHK.TRANS64.TRYWAIT P0, [R7+URZ], R4 ;  /* 0x00000004070075a7 */ /* 0x001064000800017f */
[----:B-1----:R-:W-:Y:S05]  /*56c0*/  @!P0 NANOSLEEP.SYNCS 0x989680 ;  /* 0x009896800000895d */ /* 0x002fea0003900000 */
[----:B------:R-:W1:Y:S02]  /*56d0*/  @!P0 SYNCS.PHASECHK.TRANS64 P0, [R7+URZ], R4 ;  /* 0x00000004070085a7 */ /* 0x000e64000800007f */
[----:B-1----:R-:W-:Y:S05]  /*56e0*/  @!P0 BRA `(.L_x_115) ;  /* 0xfffffffc00f08947 */ /* 0x002fea000383ffff */
[----:B------:R-:W-:Y:S05]  /*56f0*/  BRA `(.L_x_124) ;  /* 0xfffffffc004c7947 */ /* 0x000fea000383ffff */
.L_x_125:
[----:B------:R-:W-:-:S00]  /*5700*/  BRA `(.L_x_125) ;  /* 0xfffffffc00fc7947 */ /* 0x000fc0000383ffff */
[----:B------:R-:W-:-:S00]  /*5710*/  NOP ;  /* 0x0000000000007918 */ /* 0x000fc00000000000 */
        /* <DEDUP_REMOVED lines=14> */
.L_x_126:


//--------------------- .nv.global.init           --------------------------
	.section	.nv.global.init,"aw",@progbits
.nv.global.init:
	.type		$str$22,@object
	.size		$str$22,($str$23 - $str$22)
$str$22:
        /*0000*/ 	.byte	0x6b, 0x5f, 0x74, 0x69, 0x6c, 0x65, 0x5f, 0x63, 0x6f, 0x75, 0x6e, 0x74, 0x20, 0x3e, 0x3d, 0x20
        /*0010*/ 	.byte	0x31, 0x00
	.type		$str$23,@object
	.size		$str$23,(__unnamed_1 - $str$23)
$str$23:
        /*0012*/ 	.byte	0x2f, 0x74, 0x6d, 0x70, 0x2f, 0x63, 0x75, 0x74, 0x6c, 0x61, 0x73, 0x73, 0x5f, 0x73, 0x77, 0x65
        /*0022*/ 	.byte	0x65, 0x70, 0x5f, 0x73, 0x72, 0x63, 0x2f, 0x69, 0x6e, 0x63, 0x6c, 0x75, 0x64, 0x65, 0x2f, 0x63
        /*0032*/ 	.byte	0x75, 0x74, 0x6c, 0x61, 0x73, 0x73, 0x2f, 0x67, 0x65, 0x6d, 0x6d, 0x2f, 0x63, 0x6f, 0x6c, 0x6c
        /*0042*/ 	.byte	0x65, 0x63, 0x74, 0x69, 0x76, 0x65, 0x2f, 0x73, 0x6d, 0x39, 0x30, 0x5f, 0x6d, 0x6d, 0x61, 0x5f
        /*0052*/ 	.byte	0x74, 0x6d, 0x61, 0x5f, 0x67, 0x6d, 0x6d, 0x61, 0x5f, 0x73, 0x73, 0x5f, 0x77, 0x61, 0x72, 0x70
        /*0062*/ 	.byte	0x73, 0x70, 0x65, 0x63, 0x69, 0x61, 0x6c, 0x69, 0x7a, 0x65, 0x64, 0x2e, 0x68, 0x70, 0x70, 0x00
	.type		__unnamed_1,@object
	.size		__unnamed_1,(.L_0 - __unnamed_1)
__unnamed_1:
        /*0072*/ 	.byte	0x76, 0x6f, 0x69, 0x64, 0x20, 0x63, 0x75, 0x74, 0x6c, 0x61, 0x73, 0x73, 0x3a, 0x3a, 0x67, 0x65
        /* <DEDUP_REMOVED lines=175> */
.L_0:


//--------------------- .nv.shared._ZN7cutlass13device_kernelINS_4gemm6kernel13GemmUniversalIN4cute5tupleIJiiiiEEENS1_10collective13CollectiveMmaINS1_34MainloopSm90TmaGmmaWarpSpecializedILi2ENS5_IJNS4_1CILi1EEESB_SB_EEENS1_35KernelTmaWarpSpecializedCooperativeEEENS5_IJNSA_ILi128EEENSA_ILi64EEENSA_ILi32EEEEEEfNS5_IJlSB_lEEEfSJ_NS4_8TiledMMAINS4_8MMA_AtomIJNS4_4SM904GMMA29MMA_64x64x8_F32TF32TF32_SS_TNILNSN_7ScaleInE1ELSP_1EEEEEENS4_6LayoutINS5_IJNSA_ILi2EEESB_SB_EEENS5_IJSB_NSA_ILi0EEESV_EEEEENS5_IJNS4_10UnderscoreESY_SY_EEEEENS4_13SM90_TMA_LOADENS4_14ComposedLayoutINS4_7SwizzleILi3ELi4ELi3EEENS4_18smem_ptr_flag_bitsILi32EEENSS_INS5_IJNSA_ILi8EEESH_EEENS5_IJSH_SB_EEEEEEEvNS4_8identityES11_S1B_vS1C_EENS_8epilogue10collective6detail29Sm90TmaWarpSpecializedAdapterINS1F_15DefaultEpilogueIfSJ_SJ_NS1E_6thread17LinearCombinationIfLi1EffLNS1J_9ScaleType4KindE0ELNS_15FloatRoundStyleE2EfEENS1_15EpilogueDefaultEEEEEvvEEEEvNT_6ParamsE --------------------------
	.section	.nv.shared._ZN7cutlass13device_kernelINS_4gemm6kernel13GemmUniversalIN4cute5tupleIJiiiiEEENS1_10collective13CollectiveMmaINS1_34MainloopSm90TmaGmmaWarpSpecializedILi2ENS5_IJNS4_1CILi1EEESB_SB_EEENS1_35KernelTmaWarpSpecializedCooperativeEEENS5_IJNSA_ILi128EEENSA_ILi64EEENSA_ILi32EEEEEEfNS5_IJlSB_lEEEfSJ_NS4_8TiledMMAINS4_8MMA_AtomIJNS4_4SM904GMMA29MMA_64x64x8_F32TF32TF32_SS_TNILNSN_7ScaleInE1ELSP_1EEEEEENS4_6LayoutINS5_IJNSA_ILi2EEESB_SB_EEENS5_IJSB_NSA_ILi0EEESV_EEEEENS5_IJNS4_10UnderscoreESY_SY_EEEEENS4_13SM90_TMA_LOADENS4_14ComposedLayoutINS4_7SwizzleILi3ELi4ELi3EEENS4_18smem_ptr_flag_bitsILi32EEENSS_INS5_IJNSA_ILi8EEESH_EEENS5_IJSH_SB_EEEEEEEvNS4_8identityES11_S1B_vS1C_EENS_8epilogue10collective6detail29Sm90TmaWarpSpecializedAdapterINS1F_15DefaultEpilogueIfSJ_SJ_NS1E_6thread17LinearCombinationIfLi1EffLNS1J_9ScaleType4KindE0ELNS_15FloatRoundStyleE2EfEENS1_15EpilogueDefaultEEEEEvvEEEEvNT_6ParamsE,"aw",@nobits
	.sectionflags	@""
	.align	16
	.zero		1024


//--------------------- .nv.shared.reserved.0     --------------------------
	.section	.nv.shared.reserved.0,"aw",@nobits
	.weak		__nv_reservedSMEM_offset_0_alias
	.size		__nv_reservedSMEM_offset_0_alias, 0, 0
	.other		__nv_reservedSMEM_offset_0_alias,@"STO_CUDA_RESERVED_SHARED STV_DEFAULT"
__nv_reservedSMEM_offset_0_alias:
	.zero		0


//--------------------- .nv.global                --------------------------
	.section	.nv.global,"aw",@nobits
.nv.global:
	.type		_ZN40_INTERNAL_897fd97e_4_k_cu_a2faa3b5_226284cute1_E,@object
	.size		_ZN40_INTERNAL_897fd97e_4_k_cu_a2faa3b5_226284cute1_E,(_ZN40_INTERNAL_897fd97e_4_k_cu_a2faa3b5_226284cuda3std3__45__cpo6cbeginE - _ZN40_INTERNAL_897fd97e_4_k_cu_a2faa3b5_226284cute1_E)
_ZN40_INTERNAL_897fd97e_4_k_cu_a2faa3b5_226284cute1_E:
	.zero		1
	.type		_ZN40_INTERNAL_897fd97e_4_k_cu_a2faa3b5_226284cuda3std3__45__cpo6cbeginE,@object
	.size		_ZN40_INTERNAL_897fd97e_4_k_cu_a2faa3b5_226284cuda3std3__45__cpo6cbeginE,(_ZN40_INTERNAL_897fd97e_4_k_cu_a2faa3b5_226284cuda3std3__48in_placeE - _ZN40_INTERNAL_897fd97e_4_k_cu_a2faa3b5_226284cuda3std3__45__cpo6cbeginE)
_ZN40_INTERNAL_897fd97e_4_k_cu_a2faa3b5_226284cuda3std3__45__cpo6cbeginE:
	.zero		1
	.type		_ZN40_INTERNAL_897fd97e_4_k_cu_a2faa3b5_226284cuda3std3__48in_placeE,@object
	.size		_ZN40_INTERNAL_897fd97e_4_k_cu_a2faa3b5_226284cuda3std3__48in_placeE,(_ZN40_INTERNAL_897fd97e_4_k_cu_a2faa3b5_226284cuda3std6ranges3__45__cpo9iter_moveE - _ZN40_INTERNAL_897fd97e_4_k_cu_a2faa3b5_226284cuda3std3__48in_placeE)
_ZN40_INTERNAL_897fd97e_4_k_cu_a2faa3b5_226284cuda3std3__48in_placeE:
	.zero		1
	.type		_ZN40_INTERNAL_897fd97e_4_k_cu_a2faa3b5_226284cuda3std6ranges3__45__cpo9iter_moveE,@object
	.size		_ZN40_INTERNAL_897fd97e_4_k_cu_a2faa3b5_226284cuda3std6ranges3__45__cpo9iter_moveE,(_ZN40_INTERNAL_897fd97e_4_k_cu_a2faa3b5_226284cuda3std3__45__cpo5beginE - _ZN40_INTERNAL_897fd97e_4_k_cu_a2faa3b5_226284cuda3std6ranges3__45__cpo9iter_moveE)
_ZN40_INTERNAL_897fd97e_4_k_cu_a2faa3b5_226284cuda3std6ranges3__45__cpo9iter_moveE:
	.zero		1
	.type		_ZN40_INTERNAL_897fd97e_4_k_cu_a2faa3b5_226284cuda3std3__45__cpo5beginE,@object
	.size		_ZN40_INTERNAL_897fd97e_4_k_cu_a2faa3b5_226284cuda3std3__45__cpo5beginE,(_ZN40_INTERNAL_897fd97e_4_k_cu_a2faa3b5_226284cuda3std3__442_GLOBAL__N__897fd97e_4_k_cu_a2faa3b5_226286ignoreE - _ZN40_INTERNAL_897fd97e_4_k_cu_a2faa3b5_226284cuda3std3__45__cpo5beginE)
_ZN40_INTERNAL_897fd97e_4_k_cu_a2faa3b5_226284cuda3std3__45__cpo5beginE:
	.zero		1
	.type		_ZN40_INTERNAL_897fd97e_4_k_cu_a2faa3b5_226284cuda3std3__442_GLOBAL__N__897fd97e_4_k_cu_a2faa3b5_226286ignoreE,@object
	.size		_ZN40_INTERNAL_897fd97e_4_k_cu_a2faa3b5_226284cuda3std3__442_GLOBAL__N__897fd97e_4_k_cu_a2faa3b5_226286ignoreE,(_ZN40_INTERNAL_897fd97e_4_k_cu_a2faa3b5_226284cute7productE - _ZN40_INTERNAL_897fd97e_4_k_cu_a2faa3b5_226284cuda3std3__442_GLOBAL__N__897fd97e_4_k_cu_a2faa3b5_226286ignoreE)
_ZN40_INTERNAL_897fd97e_4_k_cu_a2faa3b5_226284cuda3std3__442_GLOBAL__N__897fd97e_4_k_cu_a2faa3b5_226286ignoreE:
	.zero		1
	.type		_ZN40_INTERNAL_897fd97e_4_k_cu_a2faa3b5_226284cute7productE,@object
	.size		_ZN40_INTERNAL_897fd97e_4_k_cu_a2faa3b5_226284cute7productE,(_ZN40_INTERNAL_897fd97e_4_k_cu_a2faa3b5_226284cuda3std3__45__cpo3endE - _ZN40_INTERNAL_897fd97e_4_k_cu_a2faa3b5_226284cute7productE)
_ZN40_INTERNAL_897fd97e_4_k_cu_a2faa3b5_226284cute7productE:
	.zero		1
	.type		_ZN40_INTERNAL_897fd97e_4_k_cu_a2faa3b5_226284cuda3std3__45__cpo3endE,@object
	.size		_ZN40_INTERNAL_897fd97e_4_k_cu_a2faa3b5_226284cuda3std3__45__cpo3endE,(_ZN40_INTERNAL_897fd97e_4_k_cu_a2faa3b5_226284cuda3std3__419piecewise_constructE - _ZN40_INTERNAL_897fd97e_4_k_cu_a2faa3b5_226284cuda3std3__45__cpo3endE)
_ZN40_INTERNAL_897fd97e_4_k_cu_a2faa3b5_226284cuda3std3__45__cpo3endE:
	.zero		1
	.type		_ZN40_INTERNAL_897fd97e_4_k_cu_a2faa3b5_226284cuda3std3__419piecewise_constructE,@object
	.size		_ZN40_INTERNAL_897fd97e_4_k_cu_a2faa3b5_226284cuda3std3__419piecewise_constructE,(_ZN40_INTERNAL_897fd97e_4_k_cu_a2faa3b5_226284cuda3std3__45__cpo4cendE - _ZN40_INTERNAL_897fd97e_4_k_cu_a2faa3b5_226284cuda3std3__419piecewise_constructE)
_ZN40_INTERNAL_897fd97e_4_k_cu_a2faa3b5_226284cuda3std3__419piecewise_constructE:
	.zero		1
	.type		_ZN40_INTERNAL_897fd97e_4_k_cu_a2faa3b5_226284cuda3std3__45__cpo4cendE,@object
	.size		_ZN40_INTERNAL_897fd97e_4_k_cu_a2faa3b5_226284cuda3std3__45__cpo4cendE,(_ZN40_INTERNAL_897fd97e_4_k_cu_a2faa3b5_226284cuda3std6ranges3__45__cpo4swapE - _ZN40_INTERNAL_897fd97e_4_k_cu_a2faa3b5_226284cuda3std3__45__cpo4cendE)
_ZN40_INTERNAL_897fd97e_4_k_cu_a2faa3b5_226284cuda3std3__45__cpo4cendE:
	.zero		1
	.type		_ZN40_INTERNAL_897fd97e_4_k_cu_a2faa3b5_226284cuda3std6ranges3__45__cpo4swapE,@object
	.size		_ZN40_INTERNAL_897fd97e_4_k_cu_a2faa3b5_226284cuda3std6ranges3__45__cpo4swapE,(.L_8 - _ZN40_INTERNAL_897fd97e_4_k_cu_a2faa3b5_226284cuda3std6ranges3__45__cpo4swapE)
_ZN40_INTERNAL_897fd97e_4_k_cu_a2faa3b5_226284cuda3std6ranges3__45__cpo4swapE:
	.zero		1
.L_8:


//--------------------- .nv.constant0._ZN7cutlass13device_kernelINS_4gemm6kernel13GemmUniversalIN4cute5tupleIJiiiiEEENS1_10collective13CollectiveMmaINS1_34MainloopSm90TmaGmmaWarpSpecializedILi2ENS5_IJNS4_1CILi1EEESB_SB_EEENS1_35KernelTmaWarpSpecializedCooperativeEEENS5_IJNSA_ILi128EEENSA_ILi64EEENSA_ILi32EEEEEEfNS5_IJlSB_lEEEfSJ_NS4_8TiledMMAINS4_8MMA_AtomIJNS4_4SM904GMMA29MMA_64x64x8_F32TF32TF32_SS_TNILNSN_7ScaleInE1ELSP_1EEEEEENS4_6LayoutINS5_IJNSA_ILi2EEESB_SB_EEENS5_IJSB_NSA_ILi0EEESV_EEEEENS5_IJNS4_10UnderscoreESY_SY_EEEEENS4_13SM90_TMA_LOADENS4_14ComposedLayoutINS4_7SwizzleILi3ELi4ELi3EEENS4_18smem_ptr_flag_bitsILi32EEENSS_INS5_IJNSA_ILi8EEESH_EEENS5_IJSH_SB_EEEEEEEvNS4_8identityES11_S1B_vS1C_EENS_8epilogue10collective6detail29Sm90TmaWarpSpecializedAdapterINS1F_15DefaultEpilogueIfSJ_SJ_NS1E_6thread17LinearCombinationIfLi1EffLNS1J_9ScaleType4KindE0ELNS_15FloatRoundStyleE2EfEENS1_15EpilogueDefaultEEEEEvvEEEEvNT_6ParamsE --------------------------
	.section	.nv.constant0._ZN7cutlass13device_kernelINS_4gemm6kernel13GemmUniversalIN4cute5tupleIJiiiiEEENS1_10collective13CollectiveMmaINS1_34MainloopSm90TmaGmmaWarpSpecializedILi2ENS5_IJNS4_1CILi1EEESB_SB_EEENS1_35KernelTmaWarpSpecializedCooperativeEEENS5_IJNSA_ILi128EEENSA_ILi64EEENSA_ILi32EEEEEEfNS5_IJlSB_lEEEfSJ_NS4_8TiledMMAINS4_8MMA_AtomIJNS4_4SM904GMMA29MMA_64x64x8_F32TF32TF32_SS_TNILNSN_7ScaleInE1ELSP_1EEEEEENS4_6LayoutINS5_IJNSA_ILi2EEESB_SB_EEENS5_IJSB_NSA_ILi0EEESV_EEEEENS5_IJNS4_10UnderscoreESY_SY_EEEEENS4_13SM90_TMA_LOADENS4_14ComposedLayoutINS4_7SwizzleILi3ELi4ELi3EEENS4_18smem_ptr_flag_bitsILi32EEENSS_INS5_IJNSA_ILi8EEESH_EEENS5_IJSH_SB_EEEEEEEvNS4_8identityES11_S1B_vS1C_EENS_8epilogue10collective6detail29Sm90TmaWarpSpecializedAdapterINS1F_15DefaultEpilogueIfSJ_SJ_NS1E_6thread17LinearCombinationIfLi1EffLNS1J_9ScaleType4KindE0ELNS_15FloatRoundStyleE2EfEENS1_15EpilogueDefaultEEEEEvvEEEEvNT_6ParamsE,"a",@progbits
	.sectionflags	@""
	.align	4
.nv.constant0._ZN7cutlass13device_kernelINS_4gemm6kernel13GemmUniversalIN4cute5tupleIJiiiiEEENS1_10collective13CollectiveMmaINS1_34MainloopSm90TmaGmmaWarpSpecializedILi2ENS5_IJNS4_1CILi1EEESB_SB_EEENS1_35KernelTmaWarpSpecializedCooperativeEEENS5_IJNSA_ILi128EEENSA_ILi64EEENSA_ILi32EEEEEEfNS5_IJlSB_lEEEfSJ_NS4_8TiledMMAINS4_8MMA_AtomIJNS4_4SM904GMMA29MMA_64x64x8_F32TF32TF32_SS_TNILNSN_7ScaleInE1ELSP_1EEEEEENS4_6LayoutINS5_IJNSA_ILi2EEESB_SB_EEENS5_IJSB_NSA_ILi0EEESV_EEEEENS5_IJNS4_10UnderscoreESY_SY_EEEEENS4_13SM90_TMA_LOADENS4_14ComposedLayoutINS4_7SwizzleILi3ELi4ELi3EEENS4_18smem_ptr_flag_bitsILi32EEENSS_INS5_IJNSA_ILi8EEESH_EEENS5_IJSH_SB_EEEEEEEvNS4_8identityES11_S1B_vS1C_EENS_8epilogue10collective6detail29Sm90TmaWarpSpecializedAdapterINS1F_15DefaultEpilogueIfSJ_SJ_NS1E_6thread17LinearCombinationIfLi1EffLNS1J_9ScaleType4KindE0ELNS_15FloatRoundStyleE2EfEENS1_15EpilogueDefaultEEEEEvvEEEEvNT_6ParamsE:
	.zero		1664


//--------------------- SYMBOLS --------------------------

	.type		.nv.reservedSmem.offset0,@object
	.size		.nv.reservedSmem.offset0,0x4
	.type		__assertfail,@function
